	.target	sm_103a

	.elftype	@"ET_EXEC"


//--------------------- .note.nv.tkinfo           --------------------------
	.section	.note.nv.tkinfo,"",@"SHT_NOTE"
	.sectionflags	@"SHF_NOTE_NV_TKINFO"
	.tkinfo
        /*0018*/ 	.word	0x00000002
        /*0030*/ 	.string	""
        /*0030*/ 	.string	"ptxas"
        /*0030*/ 	.string	"Cuda compilation tools, release 13.0, V13.0.88"
        /*0030*/ 	.string	"Build cuda_13.0.r13.0/compiler.36424714_0"
        /*0030*/ 	.string	"-arch sm_103a -m 64 "



//--------------------- .note.nv.cuinfo           --------------------------
	.section	.note.nv.cuinfo,"",@"SHT_NOTE"
	.sectionflags	@"SHF_NOTE_NV_CUINFO"
        /*0018*/ 	.short	0x0002
        /*001a*/ 	.short	0x0067
        /*001c*/ 	.short	0x0082
	.zero		2


//--------------------- .nv.info                  --------------------------
	.section	.nv.info,"",@"SHT_CUDA_INFO"
	.align	4


	//----- nvinfo : EIATTR_REGCOUNT
	.align		4
        /*0000*/ 	.byte	0x04, 0x2f
        /*0002*/ 	.short	(.L_12 - .L_11)
	.align		4
.L_11:
        /*0004*/ 	.word	index@(_ZN7cutlass13device_kernelIN5flash19enable_sm80_to_sm89INS1_16FlashAttnFwdSm80INS1_25CollectiveMainloopFwdSm80ILi4ELi1ELb0EN4cute5tupleIJNS5_1CILi128EEENS7_ILi64EEENS7_ILi96EEEEEELi96ENS_6half_tEfNS_4arch4Sm80ELb1ELb0ELb1ELb1ELb1ELb1ELb1ELb0EEENS1_21CollectiveEpilogueFwdINS6_IJS8_SA_S9_EEENS6_IJNS7_ILi1EEESI_SI_EEESC_SE_Li128ELb1ELb1ELb0ELb0EEENS1_19SingleTileSchedulerILb1ELb0ELb1ELi128EEEEEEEEEvNT_6ParamsE)
        /*0008*/ 	.word	0x00000004


	//----- nvinfo : EIATTR_FRAME_SIZE
	.align		4
.L_12:
        /*000c*/ 	.byte	0x04, 0x11
        /*000e*/ 	.short	(.L_14 - .L_13)
	.align		4
.L_13:
        /*0010*/ 	.word	index@(_ZN7cutlass13device_kernelIN5flash19enable_sm80_to_sm89INS1_16FlashAttnFwdSm80INS1_25CollectiveMainloopFwdSm80ILi4ELi1ELb0EN4cute5tupleIJNS5_1CILi128EEENS7_ILi64EEENS7_ILi96EEEEEELi96ENS_6half_tEfNS_4arch4Sm80ELb1ELb0ELb1ELb1ELb1ELb1ELb1ELb0EEENS1_21CollectiveEpilogueFwdINS6_IJS8_SA_S9_EEENS6_IJNS7_ILi1EEESI_SI_EEESC_SE_Li128ELb1ELb1ELb0ELb0EEENS1_19SingleTileSchedulerILb1ELb0ELb1ELi128EEEEEEEEEvNT_6ParamsE)
        /*0014*/ 	.word	0x00000000


	//----- nvinfo : EIATTR_REGCOUNT
	.align		4
.L_14:
        /*0018*/ 	.byte	0x04, 0x2f
        /*001a*/ 	.short	(.L_16 - .L_15)
	.align		4
.L_15:
        /*001c*/ 	.word	index@(_ZN7cutlass13device_kernelIN5flash19enable_sm80_to_sm89INS1_16FlashAttnFwdSm80INS1_25CollectiveMainloopFwdSm80ILi4ELi1ELb0EN4cute5tupleIJNS5_1CILi128EEENS7_ILi64EEENS7_ILi96EEEEEELi96ENS_6half_tEfNS_4arch4Sm80ELb1ELb0ELb1ELb1ELb1ELb0ELb1ELb0EEENS1_21CollectiveEpilogueFwdINS6_IJS8_SA_S9_EEENS6_IJNS7_ILi1EEESI_SI_EEESC_SE_Li128ELb1ELb1ELb0ELb0EEENS1_19SingleTileSchedulerILb1ELb0ELb1ELi128EEEEEEEEEvNT_6ParamsE)
        /*0020*/ 	.word	0x00000004


	//----- nvinfo : EIATTR_FRAME_SIZE
	.align		4
.L_16:
        /*0024*/ 	.byte	0x04, 0x11
        /*0026*/ 	.short	(.L_18 - .L_17)
	.align		4
.L_17:
        /*0028*/ 	.word	index@(_ZN7cutlass13device_kernelIN5flash19enable_sm80_to_sm89INS1_16FlashAttnFwdSm80INS1_25CollectiveMainloopFwdSm80ILi4ELi1ELb0EN4cute5tupleIJNS5_1CILi128EEENS7_ILi64EEENS7_ILi96EEEEEELi96ENS_6half_tEfNS_4arch4Sm80ELb1ELb0ELb1ELb1ELb1ELb0ELb1ELb0EEENS1_21CollectiveEpilogueFwdINS6_IJS8_SA_S9_EEENS6_IJNS7_ILi1EEESI_SI_EEESC_SE_Li128ELb1ELb1ELb0ELb0EEENS1_19SingleTileSchedulerILb1ELb0ELb1ELi128EEEEEEEEEvNT_6ParamsE)
        /*002c*/ 	.word	0x00000000


	//----- nvinfo : EIATTR_REGCOUNT
	.align		4
.L_18:
        /*0030*/ 	.byte	0x04, 0x2f
        /*0032*/ 	.short	(.L_20 - .L_19)
	.align		4
.L_19:
        /*0034*/ 	.word	index@(_ZN7cutlass13device_kernelIN5flash19enable_sm80_to_sm89INS1_16FlashAttnFwdSm80INS1_25CollectiveMainloopFwdSm80ILi4ELi1ELb0EN4cute5tupleIJNS5_1CILi128EEENS7_ILi64EEENS7_ILi96EEEEEELi96ENS_6half_tEfNS_4arch4Sm80ELb1ELb0ELb1ELb0ELb1ELb0ELb1ELb0EEENS1_21CollectiveEpilogueFwdINS6_IJS8_SA_S9_EEENS6_IJNS7_ILi1EEESI_SI_EEESC_SE_Li128ELb0ELb1ELb0ELb0EEENS1_30DynamicPersistentTileSchedulerILi128ELi128ELb0ELb1ELb0EEEEEEEEEvNT_6ParamsE)
        /*0038*/ 	.word	0x00000004


	//----- nvinfo : EIATTR_FRAME_SIZE
	.align		4
.L_20:
        /*003c*/ 	.byte	0x04, 0x11
        /*003e*/ 	.short	(.L_22 - .L_21)
	.align		4
.L_21:
        /*0040*/ 	.word	index@(_ZN7cutlass13device_kernelIN5flash19enable_sm80_to_sm89INS1_16FlashAttnFwdSm80INS1_25CollectiveMainloopFwdSm80ILi4ELi1ELb0EN4cute5tupleIJNS5_1CILi128EEENS7_ILi64EEENS7_ILi96EEEEEELi96ENS_6half_tEfNS_4arch4Sm80ELb1ELb0ELb1ELb0ELb1ELb0ELb1ELb0EEENS1_21CollectiveEpilogueFwdINS6_IJS8_SA_S9_EEENS6_IJNS7_ILi1EEESI_SI_EEESC_SE_Li128ELb0ELb1ELb0ELb0EEENS1_30DynamicPersistentTileSchedulerILi128ELi128ELb0ELb1ELb0EEEEEEEEEvNT_6ParamsE)
        /*0044*/ 	.word	0x00000000


	//----- nvinfo : EIATTR_REGCOUNT
	.align		4
.L_22:
        /*0048*/ 	.byte	0x04, 0x2f
        /*004a*/ 	.short	(.L_24 - .L_23)
	.align		4
.L_23:
        /*004c*/ 	.word	index@(_ZN7cutlass13device_kernelIN5flash19enable_sm80_to_sm89INS1_16FlashAttnFwdSm80INS1_25CollectiveMainloopFwdSm80ILi4ELi1ELb0EN4cute5tupleIJNS5_1CILi128EEENS7_ILi48EEENS7_ILi96EEEEEELi96ENS_6half_tEfNS_4arch4Sm80ELb0ELb1ELb1ELb1ELb1ELb1ELb1ELb0EEENS1_21CollectiveEpilogueFwdINS6_IJS8_SA_S9_EEENS6_IJNS7_ILi1EEESI_SI_EEESC_SE_Li128ELb1ELb1ELb0ELb0EEENS1_19SingleTileSchedulerILb1ELb0ELb1ELi128EEEEEEEEEvNT_6ParamsE)
        /*0050*/ 	.word	0x00000004


	//----- nvinfo : EIATTR_FRAME_SIZE
	.align		4
.L_24:
        /*0054*/ 	.byte	0x04, 0x11
        /*0056*/ 	.short	(.L_26 - .L_25)
	.align		4
.L_25:
        /*0058*/ 	.word	index@(_ZN7cutlass13device_kernelIN5flash19enable_sm80_to_sm89INS1_16FlashAttnFwdSm80INS1_25CollectiveMainloopFwdSm80ILi4ELi1ELb0EN4cute5tupleIJNS5_1CILi128EEENS7_ILi48EEENS7_ILi96EEEEEELi96ENS_6half_tEfNS_4arch4Sm80ELb0ELb1ELb1ELb1ELb1ELb1ELb1ELb0EEENS1_21CollectiveEpilogueFwdINS6_IJS8_SA_S9_EEENS6_IJNS7_ILi1EEESI_SI_EEESC_SE_Li128ELb1ELb1ELb0ELb0EEENS1_19SingleTileSchedulerILb1ELb0ELb1ELi128EEEEEEEEEvNT_6ParamsE)
        /*005c*/ 	.word	0x00000000


	//----- nvinfo : EIATTR_REGCOUNT
	.align		4
.L_26:
        /*0060*/ 	.byte	0x04, 0x2f
        /*0062*/ 	.short	(.L_28 - .L_27)
	.align		4
.L_27:
        /*0064*/ 	.word	index@(_ZN7cutlass13device_kernelIN5flash19enable_sm80_to_sm89INS1_16FlashAttnFwdSm80INS1_25CollectiveMainloopFwdSm80ILi4ELi1ELb0EN4cute5tupleIJNS5_1CILi128EEENS7_ILi48EEENS7_ILi96EEEEEELi96ENS_6half_tEfNS_4arch4Sm80ELb0ELb1ELb1ELb1ELb1ELb0ELb1ELb0EEENS1_21CollectiveEpilogueFwdINS6_IJS8_SA_S9_EEENS6_IJNS7_ILi1EEESI_SI_EEESC_SE_Li128ELb1ELb1ELb0ELb0EEENS1_19SingleTileSchedulerILb1ELb0ELb1ELi128EEEEEEEEEvNT_6ParamsE)
        /*0068*/ 	.word	0x00000004


	//----- nvinfo : EIATTR_FRAME_SIZE
	.align		4
.L_28:
        /*006c*/ 	.byte	0x04, 0x11
        /*006e*/ 	.short	(.L_30 - .L_29)
	.align		4
.L_29:
        /*0070*/ 	.word	index@(_ZN7cutlass13device_kernelIN5flash19enable_sm80_to_sm89INS1_16FlashAttnFwdSm80INS1_25CollectiveMainloopFwdSm80ILi4ELi1ELb0EN4cute5tupleIJNS5_1CILi128EEENS7_ILi48EEENS7_ILi96EEEEEELi96ENS_6half_tEfNS_4arch4Sm80ELb0ELb1ELb1ELb1ELb1ELb0ELb1ELb0EEENS1_21CollectiveEpilogueFwdINS6_IJS8_SA_S9_EEENS6_IJNS7_ILi1EEESI_SI_EEESC_SE_Li128ELb1ELb1ELb0ELb0EEENS1_19SingleTileSchedulerILb1ELb0ELb1ELi128EEEEEEEEEvNT_6ParamsE)
        /*0074*/ 	.word	0x00000000


	//----- nvinfo : EIATTR_REGCOUNT
	.align		4
.L_30:
        /*0078*/ 	.byte	0x04, 0x2f
        /*007a*/ 	.short	(.L_32 - .L_31)
	.align		4
.L_31:
        /*007c*/ 	.word	index@(_ZN7cutlass13device_kernelIN5flash19enable_sm80_to_sm89INS1_16FlashAttnFwdSm80INS1_25CollectiveMainloopFwdSm80ILi4ELi1ELb0EN4cute5tupleIJNS5_1CILi128EEENS7_ILi48EEENS7_ILi96EEEEEELi96ENS_6half_tEfNS_4arch4Sm80ELb0ELb1ELb1ELb0ELb1ELb0ELb1ELb0EEENS1_21CollectiveEpilogueFwdINS6_IJS8_SA_S9_EEENS6_IJNS7_ILi1EEESI_SI_EEESC_SE_Li128ELb0ELb1ELb0ELb0EEENS1_19SingleTileSchedulerILb0ELb0ELb1ELi128EEEEEEEEEvNT_6ParamsE)
        /*0080*/ 	.word	0x00000004


	//----- nvinfo : EIATTR_FRAME_SIZE
	.align		4
.L_32:
        /*0084*/ 	.byte	0x04, 0x11
        /*0086*/ 	.short	(.L_34 - .L_33)
	.align		4
.L_33:
        /*0088*/ 	.word	index@(_ZN7cutlass13device_kernelIN5flash19enable_sm80_to_sm89INS1_16FlashAttnFwdSm80INS1_25CollectiveMainloopFwdSm80ILi4ELi1ELb0EN4cute5tupleIJNS5_1CILi128EEENS7_ILi48EEENS7_ILi96EEEEEELi96ENS_6half_tEfNS_4arch4Sm80ELb0ELb1ELb1ELb0ELb1ELb0ELb1ELb0EEENS1_21CollectiveEpilogueFwdINS6_IJS8_SA_S9_EEENS6_IJNS7_ILi1EEESI_SI_EEESC_SE_Li128ELb0ELb1ELb0ELb0EEENS1_19SingleTileSchedulerILb0ELb0ELb1ELi128EEEEEEEEEvNT_6ParamsE)
        /*008c*/ 	.word	0x00000000


	//----- nvinfo : EIATTR_REGCOUNT
	.align		4
.L_34:
        /*0090*/ 	.byte	0x04, 0x2f
        /*0092*/ 	.short	(.L_36 - .L_35)
	.align		4
.L_35:
        /*0094*/ 	.word	index@(_ZN7cutlass13device_kernelIN5flash19enable_sm80_to_sm89INS1_16FlashAttnFwdSm80INS1_25CollectiveMainloopFwdSm80ILi4ELi1ELb0EN4cute5tupleIJNS5_1CILi128EEENS7_ILi64EEENS7_ILi96EEEEEELi96ENS_6half_tEfNS_4arch4Sm80ELb0ELb0ELb1ELb1ELb1ELb1ELb1ELb0EEENS1_21CollectiveEpilogueFwdINS6_IJS8_SA_S9_EEENS6_IJNS7_ILi1EEESI_SI_EEESC_SE_Li128ELb1ELb1ELb0ELb0EEENS1_19SingleTileSchedulerILb1ELb0ELb1ELi128EEEEEEEEEvNT_6ParamsE)
        /*0098*/ 	.word	0x00000004


	//----- nvinfo : EIATTR_FRAME_SIZE
	.align		4
.L_36:
        /*009c*/ 	.byte	0x04, 0x11
        /*009e*/ 	.short	(.L_38 - .L_37)
	.align		4
.L_37:
        /*00a0*/ 	.word	index@(_ZN7cutlass13device_kernelIN5flash19enable_sm80_to_sm89INS1_16FlashAttnFwdSm80INS1_25CollectiveMainloopFwdSm80ILi4ELi1ELb0EN4cute5tupleIJNS5_1CILi128EEENS7_ILi64EEENS7_ILi96EEEEEELi96ENS_6half_tEfNS_4arch4Sm80ELb0ELb0ELb1ELb1ELb1ELb1ELb1ELb0EEENS1_21CollectiveEpilogueFwdINS6_IJS8_SA_S9_EEENS6_IJNS7_ILi1EEESI_SI_EEESC_SE_Li128ELb1ELb1ELb0ELb0EEENS1_19SingleTileSchedulerILb1ELb0ELb1ELi128EEEEEEEEEvNT_6ParamsE)
        /*00a4*/ 	.word	0x00000000


	//----- nvinfo : EIATTR_REGCOUNT
	.align		4
.L_38:
        /*00a8*/ 	.byte	0x04, 0x2f
        /*00aa*/ 	.short	(.L_40 - .L_39)
	.align		4
.L_39:
        /*00ac*/ 	.word	index@(_ZN7cutlass13device_kernelIN5flash19enable_sm80_to_sm89INS1_16FlashAttnFwdSm80INS1_25CollectiveMainloopFwdSm80ILi4ELi1ELb0EN4cute5tupleIJNS5_1CILi128EEENS7_ILi64EEENS7_ILi96EEEEEELi96ENS_6half_tEfNS_4arch4Sm80ELb0ELb0ELb1ELb1ELb1ELb0ELb1ELb0EEENS1_21CollectiveEpilogueFwdINS6_IJS8_SA_S9_EEENS6_IJNS7_ILi1EEESI_SI_EEESC_SE_Li128ELb1ELb1ELb0ELb0EEENS1_19SingleTileSchedulerILb1ELb0ELb1ELi128EEEEEEEEEvNT_6ParamsE)
        /*00b0*/ 	.word	0x00000004


	//----- nvinfo : EIATTR_FRAME_SIZE
	.align		4
.L_40:
        /*00b4*/ 	.byte	0x04, 0x11
        /*00b6*/ 	.short	(.L_42 - .L_41)
	.align		4
.L_41:
        /*00b8*/ 	.word	index@(_ZN7cutlass13device_kernelIN5flash19enable_sm80_to_sm89INS1_16FlashAttnFwdSm80INS1_25CollectiveMainloopFwdSm80ILi4ELi1ELb0EN4cute5tupleIJNS5_1CILi128EEENS7_ILi64EEENS7_ILi96EEEEEELi96ENS_6half_tEfNS_4arch4Sm80ELb0ELb0ELb1ELb1ELb1ELb0ELb1ELb0EEENS1_21CollectiveEpilogueFwdINS6_IJS8_SA_S9_EEENS6_IJNS7_ILi1EEESI_SI_EEESC_SE_Li128ELb1ELb1ELb0ELb0EEENS1_19SingleTileSchedulerILb1ELb0ELb1ELi128EEEEEEEEEvNT_6ParamsE)
        /*00bc*/ 	.word	0x00000000


	//----- nvinfo : EIATTR_REGCOUNT
	.align		4
.L_42:
        /*00c0*/ 	.byte	0x04, 0x2f
        /*00c2*/ 	.short	(.L_44 - .L_43)
	.align		4
.L_43:
        /*00c4*/ 	.word	index@(_ZN7cutlass13device_kernelIN5flash19enable_sm80_to_sm89INS1_16FlashAttnFwdSm80INS1_25CollectiveMainloopFwdSm80ILi4ELi1ELb0EN4cute5tupleIJNS5_1CILi128EEENS7_ILi64EEENS7_ILi96EEEEEELi96ENS_6half_tEfNS_4arch4Sm80ELb0ELb0ELb1ELb0ELb1ELb0ELb1ELb0EEENS1_21CollectiveEpilogueFwdINS6_IJS8_SA_S9_EEENS6_IJNS7_ILi1EEESI_SI_EEESC_SE_Li128ELb0ELb1ELb0ELb0EEENS1_19SingleTileSchedulerILb0ELb0ELb1ELi128EEEEEEEEEvNT_6ParamsE)
        /*00c8*/ 	.word	0x00000004


	//----- nvinfo : EIATTR_FRAME_SIZE
	.align		4
.L_44:
        /*00cc*/ 	.byte	0x04, 0x11
        /*00ce*/ 	.short	(.L_46 - .L_45)
	.align		4
.L_45:
        /*00d0*/ 	.word	index@(_ZN7cutlass13device_kernelIN5flash19enable_sm80_to_sm89INS1_16FlashAttnFwdSm80INS1_25CollectiveMainloopFwdSm80ILi4ELi1ELb0EN4cute5tupleIJNS5_1CILi128EEENS7_ILi64EEENS7_ILi96EEEEEELi96ENS_6half_tEfNS_4arch4Sm80ELb0ELb0ELb1ELb0ELb1ELb0ELb1ELb0EEENS1_21CollectiveEpilogueFwdINS6_IJS8_SA_S9_EEENS6_IJNS7_ILi1EEESI_SI_EEESC_SE_Li128ELb0ELb1ELb0ELb0EEENS1_19SingleTileSchedulerILb0ELb0ELb1ELi128EEEEEEEEEvNT_6ParamsE)
        /*00d4*/ 	.word	0x00000000


	//----- nvinfo : EIATTR_MIN_STACK_SIZE
	.align		4
.L_46:
        /*00d8*/ 	.byte	0x04, 0x12
        /*00da*/ 	.short	(.L_48 - .L_47)
	.align		4
.L_47:
        /*00dc*/ 	.word	index@(_ZN7cutlass13device_kernelIN5flash19enable_sm80_to_sm89INS1_16FlashAttnFwdSm80INS1_25CollectiveMainloopFwdSm80ILi4ELi1ELb0EN4cute5tupleIJNS5_1CILi128EEENS7_ILi64EEENS7_ILi96EEEEEELi96ENS_6half_tEfNS_4arch4Sm80ELb0ELb0ELb1ELb0ELb1ELb0ELb1ELb0EEENS1_21CollectiveEpilogueFwdINS6_IJS8_SA_S9_EEENS6_IJNS7_ILi1EEESI_SI_EEESC_SE_Li128ELb0ELb1ELb0ELb0EEENS1_19SingleTileSchedulerILb0ELb0ELb1ELi128EEEEEEEEEvNT_6ParamsE)
        /*00e0*/ 	.word	0x00000000


	//----- nvinfo : EIATTR_MIN_STACK_SIZE
	.align		4
.L_48:
        /*00e4*/ 	.byte	0x04, 0x12
        /*00e6*/ 	.short	(.L_50 - .L_49)
	.align		4
.L_49:
        /*00e8*/ 	.word	index@(_ZN7cutlass13device_kernelIN5flash19enable_sm80_to_sm89INS1_16FlashAttnFwdSm80INS1_25CollectiveMainloopFwdSm80ILi4ELi1ELb0EN4cute5tupleIJNS5_1CILi128EEENS7_ILi64EEENS7_ILi96EEEEEELi96ENS_6half_tEfNS_4arch4Sm80ELb0ELb0ELb1ELb1ELb1ELb0ELb1ELb0EEENS1_21CollectiveEpilogueFwdINS6_IJS8_SA_S9_EEENS6_IJNS7_ILi1EEESI_SI_EEESC_SE_Li128ELb1ELb1ELb0ELb0EEENS1_19SingleTileSchedulerILb1ELb0ELb1ELi128EEEEEEEEEvNT_6ParamsE)
        /*00ec*/ 	.word	0x00000000


	//----- nvinfo : EIATTR_MIN_STACK_SIZE
	.align		4
.L_50:
        /*00f0*/ 	.byte	0x04, 0x12
        /*00f2*/ 	.short	(.L_52 - .L_51)
	.align		4
.L_51:
        /*00f4*/ 	.word	index@(_ZN7cutlass13device_kernelIN5flash19enable_sm80_to_sm89INS1_16FlashAttnFwdSm80INS1_25CollectiveMainloopFwdSm80ILi4ELi1ELb0EN4cute5tupleIJNS5_1CILi128EEENS7_ILi64EEENS7_ILi96EEEEEELi96ENS_6half_tEfNS_4arch4Sm80ELb0ELb0ELb1ELb1ELb1ELb1ELb1ELb0EEENS1_21CollectiveEpilogueFwdINS6_IJS8_SA_S9_EEENS6_IJNS7_ILi1EEESI_SI_EEESC_SE_Li128ELb1ELb1ELb0ELb0EEENS1_19SingleTileSchedulerILb1ELb0ELb1ELi128EEEEEEEEEvNT_6ParamsE)
        /*00f8*/ 	.word	0x00000000


	//----- nvinfo : EIATTR_MIN_STACK_SIZE
	.align		4
.L_52:
        /*00fc*/ 	.byte	0x04, 0x12
        /*00fe*/ 	.short	(.L_54 - .L_53)
	.align		4
.L_53:
        /*0100*/ 	.word	index@(_ZN7cutlass13device_kernelIN5flash19enable_sm80_to_sm89INS1_16FlashAttnFwdSm80INS1_25CollectiveMainloopFwdSm80ILi4ELi1ELb0EN4cute5tupleIJNS5_1CILi128EEENS7_ILi48EEENS7_ILi96EEEEEELi96ENS_6half_tEfNS_4arch4Sm80ELb0ELb1ELb1ELb0ELb1ELb0ELb1ELb0EEENS1_21CollectiveEpilogueFwdINS6_IJS8_SA_S9_EEENS6_IJNS7_ILi1EEESI_SI_EEESC_SE_Li128ELb0ELb1ELb0ELb0EEENS1_19SingleTileSchedulerILb0ELb0ELb1ELi128EEEEEEEEEvNT_6ParamsE)
        /*0104*/ 	.word	0x00000000


	//----- nvinfo : EIATTR_MIN_STACK_SIZE
	.align		4
.L_54:
        /*0108*/ 	.byte	0x04, 0x12
        /*010a*/ 	.short	(.L_56 - .L_55)
	.align		4
.L_55:
        /*010c*/ 	.word	index@(_ZN7cutlass13device_kernelIN5flash19enable_sm80_to_sm89INS1_16FlashAttnFwdSm80INS1_25CollectiveMainloopFwdSm80ILi4ELi1ELb0EN4cute5tupleIJNS5_1CILi128EEENS7_ILi48EEENS7_ILi96EEEEEELi96ENS_6half_tEfNS_4arch4Sm80ELb0ELb1ELb1ELb1ELb1ELb0ELb1ELb0EEENS1_21CollectiveEpilogueFwdINS6_IJS8_SA_S9_EEENS6_IJNS7_ILi1EEESI_SI_EEESC_SE_Li128ELb1ELb1ELb0ELb0EEENS1_19SingleTileSchedulerILb1ELb0ELb1ELi128EEEEEEEEEvNT_6ParamsE)
        /*0110*/ 	.word	0x00000000


	//----- nvinfo : EIATTR_MIN_STACK_SIZE
	.align		4
.L_56:
        /*0114*/ 	.byte	0x04, 0x12
        /*0116*/ 	.short	(.L_58 - .L_57)
	.align		4
.L_57:
        /*0118*/ 	.word	index@(_ZN7cutlass13device_kernelIN5flash19enable_sm80_to_sm89INS1_16FlashAttnFwdSm80INS1_25CollectiveMainloopFwdSm80ILi4ELi1ELb0EN4cute5tupleIJNS5_1CILi128EEENS7_ILi48EEENS7_ILi96EEEEEELi96ENS_6half_tEfNS_4arch4Sm80ELb0ELb1ELb1ELb1ELb1ELb1ELb1ELb0EEENS1_21CollectiveEpilogueFwdINS6_IJS8_SA_S9_EEENS6_IJNS7_ILi1EEESI_SI_EEESC_SE_Li128ELb1ELb1ELb0ELb0EEENS1_19SingleTileSchedulerILb1ELb0ELb1ELi128EEEEEEEEEvNT_6ParamsE)
        /*011c*/ 	.word	0x00000000


	//----- nvinfo : EIATTR_MIN_STACK_SIZE
	.align		4
.L_58:
        /*0120*/ 	.byte	0x04, 0x12
        /*0122*/ 	.short	(.L_60 - .L_59)
	.align		4
.L_59:
        /*0124*/ 	.word	index@(_ZN7cutlass13device_kernelIN5flash19enable_sm80_to_sm89INS1_16FlashAttnFwdSm80INS1_25CollectiveMainloopFwdSm80ILi4ELi1ELb0EN4cute5tupleIJNS5_1CILi128EEENS7_ILi64EEENS7_ILi96EEEEEELi96ENS_6half_tEfNS_4arch4Sm80ELb1ELb0ELb1ELb0ELb1ELb0ELb1ELb0EEENS1_21CollectiveEpilogueFwdINS6_IJS8_SA_S9_EEENS6_IJNS7_ILi1EEESI_SI_EEESC_SE_Li128ELb0ELb1ELb0ELb0EEENS1_30DynamicPersistentTileSchedulerILi128ELi128ELb0ELb1ELb0EEEEEEEEEvNT_6ParamsE)
        /*0128*/ 	.word	0x00000000


	//----- nvinfo : EIATTR_MIN_STACK_SIZE
	.align		4
.L_60:
        /*012c*/ 	.byte	0x04, 0x12
        /*012e*/ 	.short	(.L_62 - .L_61)
	.align		4
.L_61:
        /*0130*/ 	.word	index@(_ZN7cutlass13device_kernelIN5flash19enable_sm80_to_sm89INS1_16FlashAttnFwdSm80INS1_25CollectiveMainloopFwdSm80ILi4ELi1ELb0EN4cute5tupleIJNS5_1CILi128EEENS7_ILi64EEENS7_ILi96EEEEEELi96ENS_6half_tEfNS_4arch4Sm80ELb1ELb0ELb1ELb1ELb1ELb0ELb1ELb0EEENS1_21CollectiveEpilogueFwdINS6_IJS8_SA_S9_EEENS6_IJNS7_ILi1EEESI_SI_EEESC_SE_Li128ELb1ELb1ELb0ELb0EEENS1_19SingleTileSchedulerILb1ELb0ELb1ELi128EEEEEEEEEvNT_6ParamsE)
        /*0134*/ 	.word	0x00000000


	//----- nvinfo : EIATTR_MIN_STACK_SIZE
	.align		4
.L_62:
        /*0138*/ 	.byte	0x04, 0x12
        /*013a*/ 	.short	(.L_64 - .L_63)
	.align		4
.L_63:
        /*013c*/ 	.word	index@(_ZN7cutlass13device_kernelIN5flash19enable_sm80_to_sm89INS1_16FlashAttnFwdSm80INS1_25CollectiveMainloopFwdSm80ILi4ELi1ELb0EN4cute5tupleIJNS5_1CILi128EEENS7_ILi64EEENS7_ILi96EEEEEELi96ENS_6half_tEfNS_4arch4Sm80ELb1ELb0ELb1ELb1ELb1ELb1ELb1ELb0EEENS1_21CollectiveEpilogueFwdINS6_IJS8_SA_S9_EEENS6_IJNS7_ILi1EEESI_SI_EEESC_SE_Li128ELb1ELb1ELb0ELb0EEENS1_19SingleTileSchedulerILb1ELb0ELb1ELi128EEEEEEEEEvNT_6ParamsE)
        /*0140*/ 	.word	0x00000000
.L_64:


//--------------------- .nv.compat                --------------------------
	.section	.nv.compat,"",@"SHT_CUDA_COMPAT_INFO"
	.align	4
        /*0000*/ 	.byte	0x02, 0x09, 0x01, 0x00, 0x02, 0x02, 0x01, 0x00, 0x02, 0x05, 0x05, 0x00, 0x03, 0x07, 0x01, 0x01
        /*0010*/ 	.byte	0x02, 0x03, 0x00, 0x00, 0x02, 0x06, 0x01, 0x00, 0x04, 0x0b, 0x08, 0x00, 0x00, 0x00, 0x00, 0x00
        /*0020*/ 	.byte	0x00, 0x00, 0x00, 0x00


//--------------------- .nv.info._ZN7cutlass13device_kernelIN5flash19enable_sm80_to_sm89INS1_16FlashAttnFwdSm80INS1_25CollectiveMainloopFwdSm80ILi4ELi1ELb0EN4cute5tupleIJNS5_1CILi128EEENS7_ILi64EEENS7_ILi96EEEEEELi96ENS_6half_tEfNS_4arch4Sm80ELb0ELb0ELb1ELb0ELb1ELb0ELb1ELb0EEENS1_21CollectiveEpilogueFwdINS6_IJS8_SA_S9_EEENS6_IJNS7_ILi1EEESI_SI_EEESC_SE_Li128ELb0ELb1ELb0ELb0EEENS1_19SingleTileSchedulerILb0ELb0ELb1ELi128EEEEEEEEEvNT_6ParamsE --------------------------
	.section	.nv.info._ZN7cutlass13device_kernelIN5flash19enable_sm80_to_sm89INS1_16FlashAttnFwdSm80INS1_25CollectiveMainloopFwdSm80ILi4ELi1ELb0EN4cute5tupleIJNS5_1CILi128EEENS7_ILi64EEENS7_ILi96EEEEEELi96ENS_6half_tEfNS_4arch4Sm80ELb0ELb0ELb1ELb0ELb1ELb0ELb1ELb0EEENS1_21CollectiveEpilogueFwdINS6_IJS8_SA_S9_EEENS6_IJNS7_ILi1EEESI_SI_EEESC_SE_Li128ELb0ELb1ELb0ELb0EEENS1_19SingleTileSchedulerILb0ELb0ELb1ELi128EEEEEEEEEvNT_6ParamsE,"",@"SHT_CUDA_INFO"
	.sectionflags	@""
	.align	4


	//----- nvinfo : EIATTR_CUDA_API_VERSION
	.align		4
        /*0000*/ 	.byte	0x04, 0x37
        /*0002*/ 	.short	(.L_66 - .L_65)
.L_65:
        /*0004*/ 	.word	0x00000082


	//----- nvinfo : EIATTR_KPARAM_INFO
	.align		4
.L_66:
        /*0008*/ 	.byte	0x04, 0x17
        /*000a*/ 	.short	(.L_68 - .L_67)
.L_67:
        /*000c*/ 	.word	0x00000000
        /*0010*/ 	.short	0x0000
        /*0012*/ 	.short	0x0000
        /*0014*/ 	.byte	0x00, 0xf0, 0x61, 0x10


	//----- nvinfo : EIATTR_SPARSE_MMA_MASK
	.align		4
.L_68:
        /*0018*/ 	.byte	0x03, 0x50
        /*001a*/ 	.short	0x0000


	//----- nvinfo : EIATTR_MAXREG_COUNT
	.align		4
        /*001c*/ 	.byte	0x03, 0x1b
        /*001e*/ 	.short	0x00ff


	//----- nvinfo : EIATTR_MERCURY_ISA_VERSION
	.align		4
        /*0020*/ 	.byte	0x03, 0x5f
        /*0022*/ 	.short	0x0101


	//----- nvinfo : EIATTR_VRC_CTA_INIT_COUNT
	.align		4
        /*0024*/ 	.byte	0x02, 0x4a
	.zero		1
	.zero		1


	//----- nvinfo : EIATTR_EXIT_INSTR_OFFSETS
	.align		4
        /*0028*/ 	.byte	0x04, 0x1c
        /*002a*/ 	.short	(.L_70 - .L_69)


	//   ....[0]....
.L_69:
        /*002c*/ 	.word	0x00000010


	//----- nvinfo : EIATTR_MAX_THREADS
	.align		4
.L_70:
        /*0030*/ 	.byte	0x04, 0x05
        /*0032*/ 	.short	(.L_72 - .L_71)
.L_71:
        /*0034*/ 	.word	0x00000080
        /*0038*/ 	.word	0x00000001
        /*003c*/ 	.word	0x00000001


	//----- nvinfo : EIATTR_CBANK_PARAM_SIZE
	.align		4
.L_72:
        /*0040*/ 	.byte	0x03, 0x19
        /*0042*/ 	.short	0x0418


	//----- nvinfo : EIATTR_PARAM_CBANK
	.align		4
        /*0044*/ 	.byte	0x04, 0x0a
        /*0046*/ 	.short	(.L_74 - .L_73)
	.align		4
.L_73:
        /*0048*/ 	.word	index@(.nv.constant0._ZN7cutlass13device_kernelIN5flash19enable_sm80_to_sm89INS1_16FlashAttnFwdSm80INS1_25CollectiveMainloopFwdSm80ILi4ELi1ELb0EN4cute5tupleIJNS5_1CILi128EEENS7_ILi64EEENS7_ILi96EEEEEELi96ENS_6half_tEfNS_4arch4Sm80ELb0ELb0ELb1ELb0ELb1ELb0ELb1ELb0EEENS1_21CollectiveEpilogueFwdINS6_IJS8_SA_S9_EEENS6_IJNS7_ILi1EEESI_SI_EEESC_SE_Li128ELb0ELb1ELb0ELb0EEENS1_19SingleTileSchedulerILb0ELb0ELb1ELi128EEEEEEEEEvNT_6ParamsE)
        /*004c*/ 	.short	0x0380
        /*004e*/ 	.short	0x0418


	//----- nvinfo : EIATTR_SW_WAR
	.align		4
.L_74:
        /*0050*/ 	.byte	0x04, 0x36
        /*0052*/ 	.short	(.L_76 - .L_75)
.L_75:
        /*0054*/ 	.word	0x00000008
.L_76:


//--------------------- .nv.info._ZN7cutlass13device_kernelIN5flash19enable_sm80_to_sm89INS1_16FlashAttnFwdSm80INS1_25CollectiveMainloopFwdSm80ILi4ELi1ELb0EN4cute5tupleIJNS5_1CILi128EEENS7_ILi64EEENS7_ILi96EEEEEELi96ENS_6half_tEfNS_4arch4Sm80ELb0ELb0ELb1ELb1ELb1ELb0ELb1ELb0EEENS1_21CollectiveEpilogueFwdINS6_IJS8_SA_S9_EEENS6_IJNS7_ILi1EEESI_SI_EEESC_SE_Li128ELb1ELb1ELb0ELb0EEENS1_19SingleTileSchedulerILb1ELb0ELb1ELi128EEEEEEEEEvNT_6ParamsE --------------------------
	.section	.nv.info._ZN7cutlass13device_kernelIN5flash19enable_sm80_to_sm89INS1_16FlashAttnFwdSm80INS1_25CollectiveMainloopFwdSm80ILi4ELi1ELb0EN4cute5tupleIJNS5_1CILi128EEENS7_ILi64EEENS7_ILi96EEEEEELi96ENS_6half_tEfNS_4arch4Sm80ELb0ELb0ELb1ELb1ELb1ELb0ELb1ELb0EEENS1_21CollectiveEpilogueFwdINS6_IJS8_SA_S9_EEENS6_IJNS7_ILi1EEESI_SI_EEESC_SE_Li128ELb1ELb1ELb0ELb0EEENS1_19SingleTileSchedulerILb1ELb0ELb1ELi128EEEEEEEEEvNT_6ParamsE,"",@"SHT_CUDA_INFO"
	.sectionflags	@""
	.align	4


	//----- nvinfo : EIATTR_CUDA_API_VERSION
	.align		4
        /*0000*/ 	.byte	0x04, 0x37
        /*0002*/ 	.short	(.L_78 - .L_77)
.L_77:
        /*0004*/ 	.word	0x00000082


	//----- nvinfo : EIATTR_KPARAM_INFO
	.align		4
.L_78:
        /*0008*/ 	.byte	0x04, 0x17
        /*000a*/ 	.short	(.L_80 - .L_79)
.L_79:
        /*000c*/ 	.word	0x00000000
        /*0010*/ 	.short	0x0000
        /*0012*/ 	.short	0x0000
        /*0014*/ 	.byte	0x00, 0xf0, 0x61, 0x10


	//----- nvinfo : EIATTR_SPARSE_MMA_MASK
	.align		4
.L_80:
        /*0018*/ 	.byte	0x03, 0x50
        /*001a*/ 	.short	0x0000


	//----- nvinfo : EIATTR_MAXREG_COUNT
	.align		4
        /*001c*/ 	.byte	0x03, 0x1b
        /*001e*/ 	.short	0x00ff


	//----- nvinfo : EIATTR_MERCURY_ISA_VERSION
	.align		4
        /*0020*/ 	.byte	0x03, 0x5f
        /*0022*/ 	.short	0x0101


	//----- nvinfo : EIATTR_VRC_CTA_INIT_COUNT
	.align		4
        /*0024*/ 	.byte	0x02, 0x4a
	.zero		1
	.zero		1


	//----- nvinfo : EIATTR_EXIT_INSTR_OFFSETS
	.align		4
        /*0028*/ 	.byte	0x04, 0x1c
        /*002a*/ 	.short	(.L_82 - .L_81)


	//   ....[0]....
.L_81:
        /*002c*/ 	.word	0x00000010


	//----- nvinfo : EIATTR_MAX_THREADS
	.align		4
.L_82:
        /*0030*/ 	.byte	0x04, 0x05
        /*0032*/ 	.short	(.L_84 - .L_83)
.L_83:
        /*0034*/ 	.word	0x00000080
        /*0038*/ 	.word	0x00000001
        /*003c*/ 	.word	0x00000001


	//----- nvinfo : EIATTR_CBANK_PARAM_SIZE
	.align		4
.L_84:
        /*0040*/ 	.byte	0x03, 0x19
        /*0042*/ 	.short	0x0418


	//----- nvinfo : EIATTR_PARAM_CBANK
	.align		4
        /*0044*/ 	.byte	0x04, 0x0a
        /*0046*/ 	.short	(.L_86 - .L_85)
	.align		4
.L_85:
        /*0048*/ 	.word	index@(.nv.constant0._ZN7cutlass13device_kernelIN5flash19enable_sm80_to_sm89INS1_16FlashAttnFwdSm80INS1_25CollectiveMainloopFwdSm80ILi4ELi1ELb0EN4cute5tupleIJNS5_1CILi128EEENS7_ILi64EEENS7_ILi96EEEEEELi96ENS_6half_tEfNS_4arch4Sm80ELb0ELb0ELb1ELb1ELb1ELb0ELb1ELb0EEENS1_21CollectiveEpilogueFwdINS6_IJS8_SA_S9_EEENS6_IJNS7_ILi1EEESI_SI_EEESC_SE_Li128ELb1ELb1ELb0ELb0EEENS1_19SingleTileSchedulerILb1ELb0ELb1ELi128EEEEEEEEEvNT_6ParamsE)
        /*004c*/ 	.short	0x0380
        /*004e*/ 	.short	0x0418


	//----- nvinfo : EIATTR_SW_WAR
	.align		4
.L_86:
        /*0050*/ 	.byte	0x04, 0x36
        /*0052*/ 	.short	(.L_88 - .L_87)
.L_87:
        /*0054*/ 	.word	0x00000008
.L_88:


//--------------------- .nv.info._ZN7cutlass13device_kernelIN5flash19enable_sm80_to_sm89INS1_16FlashAttnFwdSm80INS1_25CollectiveMainloopFwdSm80ILi4ELi1ELb0EN4cute5tupleIJNS5_1CILi128EEENS7_ILi64EEENS7_ILi96EEEEEELi96ENS_6half_tEfNS_4arch4Sm80ELb0ELb0ELb1ELb1ELb1ELb1ELb1ELb0EEENS1_21CollectiveEpilogueFwdINS6_IJS8_SA_S9_EEENS6_IJNS7_ILi1EEESI_SI_EEESC_SE_Li128ELb1ELb1ELb0ELb0EEENS1_19SingleTileSchedulerILb1ELb0ELb1ELi128EEEEEEEEEvNT_6ParamsE --------------------------
	.section	.nv.info._ZN7cutlass13device_kernelIN5flash19enable_sm80_to_sm89INS1_16FlashAttnFwdSm80INS1_25CollectiveMainloopFwdSm80ILi4ELi1ELb0EN4cute5tupleIJNS5_1CILi128EEENS7_ILi64EEENS7_ILi96EEEEEELi96ENS_6half_tEfNS_4arch4Sm80ELb0ELb0ELb1ELb1ELb1ELb1ELb1ELb0EEENS1_21CollectiveEpilogueFwdINS6_IJS8_SA_S9_EEENS6_IJNS7_ILi1EEESI_SI_EEESC_SE_Li128ELb1ELb1ELb0ELb0EEENS1_19SingleTileSchedulerILb1ELb0ELb1ELi128EEEEEEEEEvNT_6ParamsE,"",@"SHT_CUDA_INFO"
	.sectionflags	@""
	.align	4


	//----- nvinfo : EIATTR_CUDA_API_VERSION
	.align		4
        /*0000*/ 	.byte	0x04, 0x37
        /*0002*/ 	.short	(.L_90 - .L_89)
.L_89:
        /*0004*/ 	.word	0x00000082


	//----- nvinfo : EIATTR_KPARAM_INFO
	.align		4
.L_90:
        /*0008*/ 	.byte	0x04, 0x17
        /*000a*/ 	.short	(.L_92 - .L_91)
.L_91:
        /*000c*/ 	.word	0x00000000
        /*0010*/ 	.short	0x0000
        /*0012*/ 	.short	0x0000
        /*0014*/ 	.byte	0x00, 0xf0, 0x61, 0x10


	//----- nvinfo : EIATTR_SPARSE_MMA_MASK
	.align		4
.L_92:
        /*0018*/ 	.byte	0x03, 0x50
        /*001a*/ 	.short	0x0000


	//----- nvinfo : EIATTR_MAXREG_COUNT
	.align		4
        /*001c*/ 	.byte	0x03, 0x1b
        /*001e*/ 	.short	0x00ff


	//----- nvinfo : EIATTR_MERCURY_ISA_VERSION
	.align		4
        /*0020*/ 	.byte	0x03, 0x5f
        /*0022*/ 	.short	0x0101


	//----- nvinfo : EIATTR_VRC_CTA_INIT_COUNT
	.align		4
        /*0024*/ 	.byte	0x02, 0x4a
	.zero		1
	.zero		1


	//----- nvinfo : EIATTR_EXIT_INSTR_OFFSETS
	.align		4
        /*0028*/ 	.byte	0x04, 0x1c
        /*002a*/ 	.short	(.L_94 - .L_93)


	//   ....[0]....
.L_93:
        /*002c*/ 	.word	0x00000010


	//----- nvinfo : EIATTR_MAX_THREADS
	.align		4
.L_94:
        /*0030*/ 	.byte	0x04, 0x05
        /*0032*/ 	.short	(.L_96 - .L_95)
.L_95:
        /*0034*/ 	.word	0x00000080
        /*0038*/ 	.word	0x00000001
        /*003c*/ 	.word	0x00000001


	//----- nvinfo : EIATTR_CBANK_PARAM_SIZE
	.align		4
.L_96:
        /*0040*/ 	.byte	0x03, 0x19
        /*0042*/ 	.short	0x0418


	//----- nvinfo : EIATTR_PARAM_CBANK
	.align		4
        /*0044*/ 	.byte	0x04, 0x0a
        /*0046*/ 	.short	(.L_98 - .L_97)
	.align		4
.L_97:
        /*0048*/ 	.word	index@(.nv.constant0._ZN7cutlass13device_kernelIN5flash19enable_sm80_to_sm89INS1_16FlashAttnFwdSm80INS1_25CollectiveMainloopFwdSm80ILi4ELi1ELb0EN4cute5tupleIJNS5_1CILi128EEENS7_ILi64EEENS7_ILi96EEEEEELi96ENS_6half_tEfNS_4arch4Sm80ELb0ELb0ELb1ELb1ELb1ELb1ELb1ELb0EEENS1_21CollectiveEpilogueFwdINS6_IJS8_SA_S9_EEENS6_IJNS7_ILi1EEESI_SI_EEESC_SE_Li128ELb1ELb1ELb0ELb0EEENS1_19SingleTileSchedulerILb1ELb0ELb1ELi128EEEEEEEEEvNT_6ParamsE)
        /*004c*/ 	.short	0x0380
        /*004e*/ 	.short	0x0418


	//----- nvinfo : EIATTR_SW_WAR
	.align		4
.L_98:
        /*0050*/ 	.byte	0x04, 0x36
        /*0052*/ 	.short	(.L_100 - .L_99)
.L_99:
        /*0054*/ 	.word	0x00000008
.L_100:


//--------------------- .nv.info._ZN7cutlass13device_kernelIN5flash19enable_sm80_to_sm89INS1_16FlashAttnFwdSm80INS1_25CollectiveMainloopFwdSm80ILi4ELi1ELb0EN4cute5tupleIJNS5_1CILi128EEENS7_ILi48EEENS7_ILi96EEEEEELi96ENS_6half_tEfNS_4arch4Sm80ELb0ELb1ELb1ELb0ELb1ELb0ELb1ELb0EEENS1_21CollectiveEpilogueFwdINS6_IJS8_SA_S9_EEENS6_IJNS7_ILi1EEESI_SI_EEESC_SE_Li128ELb0ELb1ELb0ELb0EEENS1_19SingleTileSchedulerILb0ELb0ELb1ELi128EEEEEEEEEvNT_6ParamsE --------------------------
	.section	.nv.info._ZN7cutlass13device_kernelIN5flash19enable_sm80_to_sm89INS1_16FlashAttnFwdSm80INS1_25CollectiveMainloopFwdSm80ILi4ELi1ELb0EN4cute5tupleIJNS5_1CILi128EEENS7_ILi48EEENS7_ILi96EEEEEELi96ENS_6half_tEfNS_4arch4Sm80ELb0ELb1ELb1ELb0ELb1ELb0ELb1ELb0EEENS1_21CollectiveEpilogueFwdINS6_IJS8_SA_S9_EEENS6_IJNS7_ILi1EEESI_SI_EEESC_SE_Li128ELb0ELb1ELb0ELb0EEENS1_19SingleTileSchedulerILb0ELb0ELb1ELi128EEEEEEEEEvNT_6ParamsE,"",@"SHT_CUDA_INFO"
	.sectionflags	@""
	.align	4


	//----- nvinfo : EIATTR_CUDA_API_VERSION
	.align		4
        /*0000*/ 	.byte	0x04, 0x37
        /*0002*/ 	.short	(.L_102 - .L_101)
.L_101:
        /*0004*/ 	.word	0x00000082


	//----- nvinfo : EIATTR_KPARAM_INFO
	.align		4
.L_102:
        /*0008*/ 	.byte	0x04, 0x17
        /*000a*/ 	.short	(.L_104 - .L_103)
.L_103:
        /*000c*/ 	.word	0x00000000
        /*0010*/ 	.short	0x0000
        /*0012*/ 	.short	0x0000
        /*0014*/ 	.byte	0x00, 0xf0, 0x61, 0x10


	//----- nvinfo : EIATTR_SPARSE_MMA_MASK
	.align		4
.L_104:
        /*0018*/ 	.byte	0x03, 0x50
        /*001a*/ 	.short	0x0000


	//----- nvinfo : EIATTR_MAXREG_COUNT
	.align		4
        /*001c*/ 	.byte	0x03, 0x1b
        /*001e*/ 	.short	0x00ff


	//----- nvinfo : EIATTR_MERCURY_ISA_VERSION
	.align		4
        /*0020*/ 	.byte	0x03, 0x5f
        /*0022*/ 	.short	0x0101


	//----- nvinfo : EIATTR_VRC_CTA_INIT_COUNT
	.align		4
        /*0024*/ 	.byte	0x02, 0x4a
	.zero		1
	.zero		1


	//----- nvinfo : EIATTR_EXIT_INSTR_OFFSETS
	.align		4
        /*0028*/ 	.byte	0x04, 0x1c
        /*002a*/ 	.short	(.L_106 - .L_105)


	//   ....[0]....
.L_105:
        /*002c*/ 	.word	0x00000010


	//----- nvinfo : EIATTR_MAX_THREADS
	.align		4
.L_106:
        /*0030*/ 	.byte	0x04, 0x05
        /*0032*/ 	.short	(.L_108 - .L_107)
.L_107:
        /*0034*/ 	.word	0x00000080
        /*0038*/ 	.word	0x00000001
        /*003c*/ 	.word	0x00000001


	//----- nvinfo : EIATTR_CBANK_PARAM_SIZE
	.align		4
.L_108:
        /*0040*/ 	.byte	0x03, 0x19
        /*0042*/ 	.short	0x0418


	//----- nvinfo : EIATTR_PARAM_CBANK
	.align		4
        /*0044*/ 	.byte	0x04, 0x0a
        /*0046*/ 	.short	(.L_110 - .L_109)
	.align		4
.L_109:
        /*0048*/ 	.word	index@(.nv.constant0._ZN7cutlass13device_kernelIN5flash19enable_sm80_to_sm89INS1_16FlashAttnFwdSm80INS1_25CollectiveMainloopFwdSm80ILi4ELi1ELb0EN4cute5tupleIJNS5_1CILi128EEENS7_ILi48EEENS7_ILi96EEEEEELi96ENS_6half_tEfNS_4arch4Sm80ELb0ELb1ELb1ELb0ELb1ELb0ELb1ELb0EEENS1_21CollectiveEpilogueFwdINS6_IJS8_SA_S9_EEENS6_IJNS7_ILi1EEESI_SI_EEESC_SE_Li128ELb0ELb1ELb0ELb0EEENS1_19SingleTileSchedulerILb0ELb0ELb1ELi128EEEEEEEEEvNT_6ParamsE)
        /*004c*/ 	.short	0x0380
        /*004e*/ 	.short	0x0418


	//----- nvinfo : EIATTR_SW_WAR
	.align		4
.L_110:
        /*0050*/ 	.byte	0x04, 0x36
        /*0052*/ 	.short	(.L_112 - .L_111)
.L_111:
        /*0054*/ 	.word	0x00000008
.L_112:


//--------------------- .nv.info._ZN7cutlass13device_kernelIN5flash19enable_sm80_to_sm89INS1_16FlashAttnFwdSm80INS1_25CollectiveMainloopFwdSm80ILi4ELi1ELb0EN4cute5tupleIJNS5_1CILi128EEENS7_ILi48EEENS7_ILi96EEEEEELi96ENS_6half_tEfNS_4arch4Sm80ELb0ELb1ELb1ELb1ELb1ELb0ELb1ELb0EEENS1_21CollectiveEpilogueFwdINS6_IJS8_SA_S9_EEENS6_IJNS7_ILi1EEESI_SI_EEESC_SE_Li128ELb1ELb1ELb0ELb0EEENS1_19SingleTileSchedulerILb1ELb0ELb1ELi128EEEEEEEEEvNT_6ParamsE --------------------------
	.section	.nv.info._ZN7cutlass13device_kernelIN5flash19enable_sm80_to_sm89INS1_16FlashAttnFwdSm80INS1_25CollectiveMainloopFwdSm80ILi4ELi1ELb0EN4cute5tupleIJNS5_1CILi128EEENS7_ILi48EEENS7_ILi96EEEEEELi96ENS_6half_tEfNS_4arch4Sm80ELb0ELb1ELb1ELb1ELb1ELb0ELb1ELb0EEENS1_21CollectiveEpilogueFwdINS6_IJS8_SA_S9_EEENS6_IJNS7_ILi1EEESI_SI_EEESC_SE_Li128ELb1ELb1ELb0ELb0EEENS1_19SingleTileSchedulerILb1ELb0ELb1ELi128EEEEEEEEEvNT_6ParamsE,"",@"SHT_CUDA_INFO"
	.sectionflags	@""
	.align	4


	//----- nvinfo : EIATTR_CUDA_API_VERSION
	.align		4
        /*0000*/ 	.byte	0x04, 0x37
        /*0002*/ 	.short	(.L_114 - .L_113)
.L_113:
        /*0004*/ 	.word	0x00000082


	//----- nvinfo : EIATTR_KPARAM_INFO
	.align		4
.L_114:
        /*0008*/ 	.byte	0x04, 0x17
        /*000a*/ 	.short	(.L_116 - .L_115)
.L_115:
        /*000c*/ 	.word	0x00000000
        /*0010*/ 	.short	0x0000
        /*0012*/ 	.short	0x0000
        /*0014*/ 	.byte	0x00, 0xf0, 0x61, 0x10


	//----- nvinfo : EIATTR_SPARSE_MMA_MASK
	.align		4
.L_116:
        /*0018*/ 	.byte	0x03, 0x50
        /*001a*/ 	.short	0x0000


	//----- nvinfo : EIATTR_MAXREG_COUNT
	.align		4
        /*001c*/ 	.byte	0x03, 0x1b
        /*001e*/ 	.short	0x00ff


	//----- nvinfo : EIATTR_MERCURY_ISA_VERSION
	.align		4
        /*0020*/ 	.byte	0x03, 0x5f
        /*0022*/ 	.short	0x0101


	//----- nvinfo : EIATTR_VRC_CTA_INIT_COUNT
	.align		4
        /*0024*/ 	.byte	0x02, 0x4a
	.zero		1
	.zero		1


	//----- nvinfo : EIATTR_EXIT_INSTR_OFFSETS
	.align		4
        /*0028*/ 	.byte	0x04, 0x1c
        /*002a*/ 	.short	(.L_118 - .L_117)


	//   ....[0]....
.L_117:
        /*002c*/ 	.word	0x00000010


	//----- nvinfo : EIATTR_MAX_THREADS
	.align		4
.L_118:
        /*0030*/ 	.byte	0x04, 0x05
        /*0032*/ 	.short	(.L_120 - .L_119)
.L_119:
        /*0034*/ 	.word	0x00000080
        /*0038*/ 	.word	0x00000001
        /*003c*/ 	.word	0x00000001


	//----- nvinfo : EIATTR_CBANK_PARAM_SIZE
	.align		4
.L_120:
        /*0040*/ 	.byte	0x03, 0x19
        /*0042*/ 	.short	0x0418


	//----- nvinfo : EIATTR_PARAM_CBANK
	.align		4
        /*0044*/ 	.byte	0x04, 0x0a
        /*0046*/ 	.short	(.L_122 - .L_121)
	.align		4
.L_121:
        /*0048*/ 	.word	index@(.nv.constant0._ZN7cutlass13device_kernelIN5flash19enable_sm80_to_sm89INS1_16FlashAttnFwdSm80INS1_25CollectiveMainloopFwdSm80ILi4ELi1ELb0EN4cute5tupleIJNS5_1CILi128EEENS7_ILi48EEENS7_ILi96EEEEEELi96ENS_6half_tEfNS_4arch4Sm80ELb0ELb1ELb1ELb1ELb1ELb0ELb1ELb0EEENS1_21CollectiveEpilogueFwdINS6_IJS8_SA_S9_EEENS6_IJNS7_ILi1EEESI_SI_EEESC_SE_Li128ELb1ELb1ELb0ELb0EEENS1_19SingleTileSchedulerILb1ELb0ELb1ELi128EEEEEEEEEvNT_6ParamsE)
        /*004c*/ 	.short	0x0380
        /*004e*/ 	.short	0x0418


	//----- nvinfo : EIATTR_SW_WAR
	.align		4
.L_122:
        /*0050*/ 	.byte	0x04, 0x36
        /*0052*/ 	.short	(.L_124 - .L_123)
.L_123:
        /*0054*/ 	.word	0x00000008
.L_124:


//--------------------- .nv.info._ZN7cutlass13device_kernelIN5flash19enable_sm80_to_sm89INS1_16FlashAttnFwdSm80INS1_25CollectiveMainloopFwdSm80ILi4ELi1ELb0EN4cute5tupleIJNS5_1CILi128EEENS7_ILi48EEENS7_ILi96EEEEEELi96ENS_6half_tEfNS_4arch4Sm80ELb0ELb1ELb1ELb1ELb1ELb1ELb1ELb0EEENS1_21CollectiveEpilogueFwdINS6_IJS8_SA_S9_EEENS6_IJNS7_ILi1EEESI_SI_EEESC_SE_Li128ELb1ELb1ELb0ELb0EEENS1_19SingleTileSchedulerILb1ELb0ELb1ELi128EEEEEEEEEvNT_6ParamsE --------------------------
	.section	.nv.info._ZN7cutlass13device_kernelIN5flash19enable_sm80_to_sm89INS1_16FlashAttnFwdSm80INS1_25CollectiveMainloopFwdSm80ILi4ELi1ELb0EN4cute5tupleIJNS5_1CILi128EEENS7_ILi48EEENS7_ILi96EEEEEELi96ENS_6half_tEfNS_4arch4Sm80ELb0ELb1ELb1ELb1ELb1ELb1ELb1ELb0EEENS1_21CollectiveEpilogueFwdINS6_IJS8_SA_S9_EEENS6_IJNS7_ILi1EEESI_SI_EEESC_SE_Li128ELb1ELb1ELb0ELb0EEENS1_19SingleTileSchedulerILb1ELb0ELb1ELi128EEEEEEEEEvNT_6ParamsE,"",@"SHT_CUDA_INFO"
	.sectionflags	@""
	.align	4


	//----- nvinfo : EIATTR_CUDA_API_VERSION
	.align		4
        /*0000*/ 	.byte	0x04, 0x37
        /*0002*/ 	.short	(.L_126 - .L_125)
.L_125:
        /*0004*/ 	.word	0x00000082


	//----- nvinfo : EIATTR_KPARAM_INFO
	.align		4
.L_126:
        /*0008*/ 	.byte	0x04, 0x17
        /*000a*/ 	.short	(.L_128 - .L_127)
.L_127:
        /*000c*/ 	.word	0x00000000
        /*0010*/ 	.short	0x0000
        /*0012*/ 	.short	0x0000
        /*0014*/ 	.byte	0x00, 0xf0, 0x61, 0x10


	//----- nvinfo : EIATTR_SPARSE_MMA_MASK
	.align		4
.L_128:
        /*0018*/ 	.byte	0x03, 0x50
        /*001a*/ 	.short	0x0000


	//----- nvinfo : EIATTR_MAXREG_COUNT
	.align		4
        /*001c*/ 	.byte	0x03, 0x1b
        /*001e*/ 	.short	0x00ff


	//----- nvinfo : EIATTR_MERCURY_ISA_VERSION
	.align		4
        /*0020*/ 	.byte	0x03, 0x5f
        /*0022*/ 	.short	0x0101


	//----- nvinfo : EIATTR_VRC_CTA_INIT_COUNT
	.align		4
        /*0024*/ 	.byte	0x02, 0x4a
	.zero		1
	.zero		1


	//----- nvinfo : EIATTR_EXIT_INSTR_OFFSETS
	.align		4
        /*0028*/ 	.byte	0x04, 0x1c
        /*002a*/ 	.short	(.L_130 - .L_129)


	//   ....[0]....
.L_129:
        /*002c*/ 	.word	0x00000010


	//----- nvinfo : EIATTR_MAX_THREADS
	.align		4
.L_130:
        /*0030*/ 	.byte	0x04, 0x05
        /*0032*/ 	.short	(.L_132 - .L_131)
.L_131:
        /*0034*/ 	.word	0x00000080
        /*0038*/ 	.word	0x00000001
        /*003c*/ 	.word	0x00000001


	//----- nvinfo : EIATTR_CBANK_PARAM_SIZE
	.align		4
.L_132:
        /*0040*/ 	.byte	0x03, 0x19
        /*0042*/ 	.short	0x0418


	//----- nvinfo : EIATTR_PARAM_CBANK
	.align		4
        /*0044*/ 	.byte	0x04, 0x0a
        /*0046*/ 	.short	(.L_134 - .L_133)
	.align		4
.L_133:
        /*0048*/ 	.word	index@(.nv.constant0._ZN7cutlass13device_kernelIN5flash19enable_sm80_to_sm89INS1_16FlashAttnFwdSm80INS1_25CollectiveMainloopFwdSm80ILi4ELi1ELb0EN4cute5tupleIJNS5_1CILi128EEENS7_ILi48EEENS7_ILi96EEEEEELi96ENS_6half_tEfNS_4arch4Sm80ELb0ELb1ELb1ELb1ELb1ELb1ELb1ELb0EEENS1_21CollectiveEpilogueFwdINS6_IJS8_SA_S9_EEENS6_IJNS7_ILi1EEESI_SI_EEESC_SE_Li128ELb1ELb1ELb0ELb0EEENS1_19SingleTileSchedulerILb1ELb0ELb1ELi128EEEEEEEEEvNT_6ParamsE)
        /*004c*/ 	.short	0x0380
        /*004e*/ 	.short	0x0418


	//----- nvinfo : EIATTR_SW_WAR
	.align		4
.L_134:
        /*0050*/ 	.byte	0x04, 0x36
        /*0052*/ 	.short	(.L_136 - .L_135)
.L_135:
        /*0054*/ 	.word	0x00000008
.L_136:


//--------------------- .nv.info._ZN7cutlass13device_kernelIN5flash19enable_sm80_to_sm89INS1_16FlashAttnFwdSm80INS1_25CollectiveMainloopFwdSm80ILi4ELi1ELb0EN4cute5tupleIJNS5_1CILi128EEENS7_ILi64EEENS7_ILi96EEEEEELi96ENS_6half_tEfNS_4arch4Sm80ELb1ELb0ELb1ELb0ELb1ELb0ELb1ELb0EEENS1_21CollectiveEpilogueFwdINS6_IJS8_SA_S9_EEENS6_IJNS7_ILi1EEESI_SI_EEESC_SE_Li128ELb0ELb1ELb0ELb0EEENS1_30DynamicPersistentTileSchedulerILi128ELi128ELb0ELb1ELb0EEEEEEEEEvNT_6ParamsE --------------------------
	.section	.nv.info._ZN7cutlass13device_kernelIN5flash19enable_sm80_to_sm89INS1_16FlashAttnFwdSm80INS1_25CollectiveMainloopFwdSm80ILi4ELi1ELb0EN4cute5tupleIJNS5_1CILi128EEENS7_ILi64EEENS7_ILi96EEEEEELi96ENS_6half_tEfNS_4arch4Sm80ELb1ELb0ELb1ELb0ELb1ELb0ELb1ELb0EEENS1_21CollectiveEpilogueFwdINS6_IJS8_SA_S9_EEENS6_IJNS7_ILi1EEESI_SI_EEESC_SE_Li128ELb0ELb1ELb0ELb0EEENS1_30DynamicPersistentTileSchedulerILi128ELi128ELb0ELb1ELb0EEEEEEEEEvNT_6ParamsE,"",@"SHT_CUDA_INFO"
	.sectionflags	@""
	.align	4


	//----- nvinfo : EIATTR_CUDA_API_VERSION
	.align		4
        /*0000*/ 	.byte	0x04, 0x37
        /*0002*/ 	.short	(.L_138 - .L_137)
.L_137:
        /*0004*/ 	.word	0x00000082


	//----- nvinfo : EIATTR_KPARAM_INFO
	.align		4
.L_138:
        /*0008*/ 	.byte	0x04, 0x17
        /*000a*/ 	.short	(.L_140 - .L_139)
.L_139:
        /*000c*/ 	.word	0x00000000
        /*0010*/ 	.short	0x0000
        /*0012*/ 	.short	0x0000
        /*0014*/ 	.byte	0x00, 0xf0, 0xa1, 0x10


	//----- nvinfo : EIATTR_SPARSE_MMA_MASK
	.align		4
.L_140:
        /*0018*/ 	.byte	0x03, 0x50
        /*001a*/ 	.short	0x0000


	//----- nvinfo : EIATTR_MAXREG_COUNT
	.align		4
        /*001c*/ 	.byte	0x03, 0x1b
        /*001e*/ 	.short	0x00ff


	//----- nvinfo : EIATTR_MERCURY_ISA_VERSION
	.align		4
        /*0020*/ 	.byte	0x03, 0x5f
        /*0022*/ 	.short	0x0101


	//----- nvinfo : EIATTR_VRC_CTA_INIT_COUNT
	.align		4
        /*0024*/ 	.byte	0x02, 0x4a
	.zero		1
	.zero		1


	//----- nvinfo : EIATTR_EXIT_INSTR_OFFSETS
	.align		4
        /*0028*/ 	.byte	0x04, 0x1c
        /*002a*/ 	.short	(.L_142 - .L_141)


	//   ....[0]....
.L_141:
        /*002c*/ 	.word	0x00000010


	//----- nvinfo : EIATTR_MAX_THREADS
	.align		4
.L_142:
        /*0030*/ 	.byte	0x04, 0x05
        /*0032*/ 	.short	(.L_144 - .L_143)
.L_143:
        /*0034*/ 	.word	0x00000080
        /*0038*/ 	.word	0x00000001
        /*003c*/ 	.word	0x00000001


	//----- nvinfo : EIATTR_CBANK_PARAM_SIZE
	.align		4
.L_144:
        /*0040*/ 	.byte	0x03, 0x19
        /*0042*/ 	.short	0x0428


	//----- nvinfo : EIATTR_PARAM_CBANK
	.align		4
        /*0044*/ 	.byte	0x04, 0x0a
        /*0046*/ 	.short	(.L_146 - .L_145)
	.align		4
.L_145:
        /*0048*/ 	.word	index@(.nv.constant0._ZN7cutlass13device_kernelIN5flash19enable_sm80_to_sm89INS1_16FlashAttnFwdSm80INS1_25CollectiveMainloopFwdSm80ILi4ELi1ELb0EN4cute5tupleIJNS5_1CILi128EEENS7_ILi64EEENS7_ILi96EEEEEELi96ENS_6half_tEfNS_4arch4Sm80ELb1ELb0ELb1ELb0ELb1ELb0ELb1ELb0EEENS1_21CollectiveEpilogueFwdINS6_IJS8_SA_S9_EEENS6_IJNS7_ILi1EEESI_SI_EEESC_SE_Li128ELb0ELb1ELb0ELb0EEENS1_30DynamicPersistentTileSchedulerILi128ELi128ELb0ELb1ELb0EEEEEEEEEvNT_6ParamsE)
        /*004c*/ 	.short	0x0380
        /*004e*/ 	.short	0x0428


	//----- nvinfo : EIATTR_SW_WAR
	.align		4
.L_146:
        /*0050*/ 	.byte	0x04, 0x36
        /*0052*/ 	.short	(.L_148 - .L_147)
.L_147:
        /*0054*/ 	.word	0x00000008
.L_148:


//--------------------- .nv.info._ZN7cutlass13device_kernelIN5flash19enable_sm80_to_sm89INS1_16FlashAttnFwdSm80INS1_25CollectiveMainloopFwdSm80ILi4ELi1ELb0EN4cute5tupleIJNS5_1CILi128EEENS7_ILi64EEENS7_ILi96EEEEEELi96ENS_6half_tEfNS_4arch4Sm80ELb1ELb0ELb1ELb1ELb1ELb0ELb1ELb0EEENS1_21CollectiveEpilogueFwdINS6_IJS8_SA_S9_EEENS6_IJNS7_ILi1EEESI_SI_EEESC_SE_Li128ELb1ELb1ELb0ELb0EEENS1_19SingleTileSchedulerILb1ELb0ELb1ELi128EEEEEEEEEvNT_6ParamsE --------------------------
	.section	.nv.info._ZN7cutlass13device_kernelIN5flash19enable_sm80_to_sm89INS1_16FlashAttnFwdSm80INS1_25CollectiveMainloopFwdSm80ILi4ELi1ELb0EN4cute5tupleIJNS5_1CILi128EEENS7_ILi64EEENS7_ILi96EEEEEELi96ENS_6half_tEfNS_4arch4Sm80ELb1ELb0ELb1ELb1ELb1ELb0ELb1ELb0EEENS1_21CollectiveEpilogueFwdINS6_IJS8_SA_S9_EEENS6_IJNS7_ILi1EEESI_SI_EEESC_SE_Li128ELb1ELb1ELb0ELb0EEENS1_19SingleTileSchedulerILb1ELb0ELb1ELi128EEEEEEEEEvNT_6ParamsE,"",@"SHT_CUDA_INFO"
	.sectionflags	@""
	.align	4


	//----- nvinfo : EIATTR_CUDA_API_VERSION
	.align		4
        /*0000*/ 	.byte	0x04, 0x37
        /*0002*/ 	.short	(.L_150 - .L_149)
.L_149:
        /*0004*/ 	.word	0x00000082


	//----- nvinfo : EIATTR_KPARAM_INFO
	.align		4
.L_150:
        /*0008*/ 	.byte	0x04, 0x17
        /*000a*/ 	.short	(.L_152 - .L_151)
.L_151:
        /*000c*/ 	.word	0x00000000
        /*0010*/ 	.short	0x0000
        /*0012*/ 	.short	0x0000
        /*0014*/ 	.byte	0x00, 0xf0, 0x61, 0x10


	//----- nvinfo : EIATTR_SPARSE_MMA_MASK
	.align		4
.L_152:
        /*0018*/ 	.byte	0x03, 0x50
        /*001a*/ 	.short	0x0000


	//----- nvinfo : EIATTR_MAXREG_COUNT
	.align		4
        /*001c*/ 	.byte	0x03, 0x1b
        /*001e*/ 	.short	0x00ff


	//----- nvinfo : EIATTR_MERCURY_ISA_VERSION
	.align		4
        /*0020*/ 	.byte	0x03, 0x5f
        /*0022*/ 	.short	0x0101


	//----- nvinfo : EIATTR_VRC_CTA_INIT_COUNT
	.align		4
        /*0024*/ 	.byte	0x02, 0x4a
	.zero		1
	.zero		1


	//----- nvinfo : EIATTR_EXIT_INSTR_OFFSETS
	.align		4
        /*0028*/ 	.byte	0x04, 0x1c
        /*002a*/ 	.short	(.L_154 - .L_153)


	//   ....[0]....
.L_153:
        /*002c*/ 	.word	0x00000010


	//----- nvinfo : EIATTR_MAX_THREADS
	.align		4
.L_154:
        /*0030*/ 	.byte	0x04, 0x05
        /*0032*/ 	.short	(.L_156 - .L_155)
.L_155:
        /*0034*/ 	.word	0x00000080
        /*0038*/ 	.word	0x00000001
        /*003c*/ 	.word	0x00000001


	//----- nvinfo : EIATTR_CBANK_PARAM_SIZE
	.align		4
.L_156:
        /*0040*/ 	.byte	0x03, 0x19
        /*0042*/ 	.short	0x0418


	//----- nvinfo : EIATTR_PARAM_CBANK
	.align		4
        /*0044*/ 	.byte	0x04, 0x0a
        /*0046*/ 	.short	(.L_158 - .L_157)
	.align		4
.L_157:
        /*0048*/ 	.word	index@(.nv.constant0._ZN7cutlass13device_kernelIN5flash19enable_sm80_to_sm89INS1_16FlashAttnFwdSm80INS1_25CollectiveMainloopFwdSm80ILi4ELi1ELb0EN4cute5tupleIJNS5_1CILi128EEENS7_ILi64EEENS7_ILi96EEEEEELi96ENS_6half_tEfNS_4arch4Sm80ELb1ELb0ELb1ELb1ELb1ELb0ELb1ELb0EEENS1_21CollectiveEpilogueFwdINS6_IJS8_SA_S9_EEENS6_IJNS7_ILi1EEESI_SI_EEESC_SE_Li128ELb1ELb1ELb0ELb0EEENS1_19SingleTileSchedulerILb1ELb0ELb1ELi128EEEEEEEEEvNT_6ParamsE)
        /*004c*/ 	.short	0x0380
        /*004e*/ 	.short	0x0418


	//----- nvinfo : EIATTR_SW_WAR
	.align		4
.L_158:
        /*0050*/ 	.byte	0x04, 0x36
        /*0052*/ 	.short	(.L_160 - .L_159)
.L_159:
        /*0054*/ 	.word	0x00000008
.L_160:


//--------------------- .nv.info._ZN7cutlass13device_kernelIN5flash19enable_sm80_to_sm89INS1_16FlashAttnFwdSm80INS1_25CollectiveMainloopFwdSm80ILi4ELi1ELb0EN4cute5tupleIJNS5_1CILi128EEENS7_ILi64EEENS7_ILi96EEEEEELi96ENS_6half_tEfNS_4arch4Sm80ELb1ELb0ELb1ELb1ELb1ELb1ELb1ELb0EEENS1_21CollectiveEpilogueFwdINS6_IJS8_SA_S9_EEENS6_IJNS7_ILi1EEESI_SI_EEESC_SE_Li128ELb1ELb1ELb0ELb0EEENS1_19SingleTileSchedulerILb1ELb0ELb1ELi128EEEEEEEEEvNT_6ParamsE --------------------------
	.section	.nv.info._ZN7cutlass13device_kernelIN5flash19enable_sm80_to_sm89INS1_16FlashAttnFwdSm80INS1_25CollectiveMainloopFwdSm80ILi4ELi1ELb0EN4cute5tupleIJNS5_1CILi128EEENS7_ILi64EEENS7_ILi96EEEEEELi96ENS_6half_tEfNS_4arch4Sm80ELb1ELb0ELb1ELb1ELb1ELb1ELb1ELb0EEENS1_21CollectiveEpilogueFwdINS6_IJS8_SA_S9_EEENS6_IJNS7_ILi1EEESI_SI_EEESC_SE_Li128ELb1ELb1ELb0ELb0EEENS1_19SingleTileSchedulerILb1ELb0ELb1ELi128EEEEEEEEEvNT_6ParamsE,"",@"SHT_CUDA_INFO"
	.sectionflags	@""
	.align	4


	//----- nvinfo : EIATTR_CUDA_API_VERSION
	.align		4
        /*0000*/ 	.byte	0x04, 0x37
        /*0002*/ 	.short	(.L_162 - .L_161)
.L_161:
        /*0004*/ 	.word	0x00000082


	//----- nvinfo : EIATTR_KPARAM_INFO
	.align		4
.L_162:
        /*0008*/ 	.byte	0x04, 0x17
        /*000a*/ 	.short	(.L_164 - .L_163)
.L_163:
        /*000c*/ 	.word	0x00000000
        /*0010*/ 	.short	0x0000
        /*0012*/ 	.short	0x0000
        /*0014*/ 	.byte	0x00, 0xf0, 0x61, 0x10


	//----- nvinfo : EIATTR_SPARSE_MMA_MASK
	.align		4
.L_164:
        /*0018*/ 	.byte	0x03, 0x50
        /*001a*/ 	.short	0x0000


	//----- nvinfo : EIATTR_MAXREG_COUNT
	.align		4
        /*001c*/ 	.byte	0x03, 0x1b
        /*001e*/ 	.short	0x00ff


	//----- nvinfo : EIATTR_MERCURY_ISA_VERSION
	.align		4
        /*0020*/ 	.byte	0x03, 0x5f
        /*0022*/ 	.short	0x0101


	//----- nvinfo : EIATTR_VRC_CTA_INIT_COUNT
	.align		4
        /*0024*/ 	.byte	0x02, 0x4a
	.zero		1
	.zero		1


	//----- nvinfo : EIATTR_EXIT_INSTR_OFFSETS
	.align		4
        /*0028*/ 	.byte	0x04, 0x1c
        /*002a*/ 	.short	(.L_166 - .L_165)


	//   ....[0]....
.L_165:
        /*002c*/ 	.word	0x00000010


	//----- nvinfo : EIATTR_MAX_THREADS
	.align		4
.L_166:
        /*0030*/ 	.byte	0x04, 0x05
        /*0032*/ 	.short	(.L_168 - .L_167)
.L_167:
        /*0034*/ 	.word	0x00000080
        /*0038*/ 	.word	0x00000001
        /*003c*/ 	.word	0x00000001


	//----- nvinfo : EIATTR_CBANK_PARAM_SIZE
	.align		4
.L_168:
        /*0040*/ 	.byte	0x03, 0x19
        /*0042*/ 	.short	0x0418


	//----- nvinfo : EIATTR_PARAM_CBANK
	.align		4
        /*0044*/ 	.byte	0x04, 0x0a
        /*0046*/ 	.short	(.L_170 - .L_169)
	.align		4
.L_169:
        /*0048*/ 	.word	index@(.nv.constant0._ZN7cutlass13device_kernelIN5flash19enable_sm80_to_sm89INS1_16FlashAttnFwdSm80INS1_25CollectiveMainloopFwdSm80ILi4ELi1ELb0EN4cute5tupleIJNS5_1CILi128EEENS7_ILi64EEENS7_ILi96EEEEEELi96ENS_6half_tEfNS_4arch4Sm80ELb1ELb0ELb1ELb1ELb1ELb1ELb1ELb0EEENS1_21CollectiveEpilogueFwdINS6_IJS8_SA_S9_EEENS6_IJNS7_ILi1EEESI_SI_EEESC_SE_Li128ELb1ELb1ELb0ELb0EEENS1_19SingleTileSchedulerILb1ELb0ELb1ELi128EEEEEEEEEvNT_6ParamsE)
        /*004c*/ 	.short	0x0380
        /*004e*/ 	.short	0x0418


	//----- nvinfo : EIATTR_SW_WAR
	.align		4
.L_170:
        /*0050*/ 	.byte	0x04, 0x36
        /*0052*/ 	.short	(.L_172 - .L_171)
.L_171:
        /*0054*/ 	.word	0x00000008
.L_172:


//--------------------- .nv.callgraph             --------------------------
	.section	.nv.callgraph,"",@"SHT_CUDA_CALLGRAPH"
	.align	4
	.sectionentsize	8
	.align		4
        /*0000*/ 	.word	0x00000000
	.align		4
        /*0004*/ 	.word	0xffffffff
	.align		4
        /*0008*/ 	.word	0x00000000
	.align		4
        /*000c*/ 	.word	0xfffffffe
	.align		4
        /*0010*/ 	.word	0x00000000
	.align		4
        /*0014*/ 	.word	0xfffffffd
	.align		4
        /*0018*/ 	.word	0x00000000
	.align		4
        /*001c*/ 	.word	0xfffffffc


//--------------------- .nv.constant4             --------------------------
	.section	.nv.constant4,"a",@progbits
	.align	8
	.align		8
.nv.constant4:
        /*0000*/ 	.dword	_ZN79_INTERNAL_a857414e_43_flash_fwd_hdim96_fp16_paged_softcap_sm80_cu_49158569_37154cuda3std3__45__cpo5beginE
	.align		8
        /*0008*/ 	.dword	_ZN79_INTERNAL_a857414e_43_flash_fwd_hdim96_fp16_paged_softcap_sm80_cu_49158569_37154cuda3std3__45__cpo3endE
	.align		8
        /*0010*/ 	.dword	_ZN79_INTERNAL_a857414e_43_flash_fwd_hdim96_fp16_paged_softcap_sm80_cu_49158569_37154cuda3std3__45__cpo6cbeginE
	.align		8
        /*0018*/ 	.dword	_ZN79_INTERNAL_a857414e_43_flash_fwd_hdim96_fp16_paged_softcap_sm80_cu_49158569_37154cuda3std3__45__cpo4cendE
	.align		8
        /*0020*/ 	.dword	_ZN79_INTERNAL_a857414e_43_flash_fwd_hdim96_fp16_paged_softcap_sm80_cu_49158569_37154cuda3std3__481_GLOBAL__N__a857414e_43_flash_fwd_hdim96_fp16_paged_softcap_sm80_cu_49158569_37156ignoreE
	.align		8
        /*0028*/ 	.dword	_ZN79_INTERNAL_a857414e_43_flash_fwd_hdim96_fp16_paged_softcap_sm80_cu_49158569_37154cuda3std3__419piecewise_constructE
	.align		8
        /*0030*/ 	.dword	_ZN79_INTERNAL_a857414e_43_flash_fwd_hdim96_fp16_paged_softcap_sm80_cu_49158569_37154cuda3std3__48in_placeE
	.align		8
        /*0038*/ 	.dword	_ZN79_INTERNAL_a857414e_43_flash_fwd_hdim96_fp16_paged_softcap_sm80_cu_49158569_37154cuda3std6ranges3__45__cpo4swapE
	.align		8
        /*0040*/ 	.dword	_ZN79_INTERNAL_a857414e_43_flash_fwd_hdim96_fp16_paged_softcap_sm80_cu_49158569_37154cuda3std6ranges3__45__cpo9iter_moveE
	.align		8
        /*0048*/ 	.dword	_ZN79_INTERNAL_a857414e_43_flash_fwd_hdim96_fp16_paged_softcap_sm80_cu_49158569_37154cute7productE
	.align		8
        /*0050*/ 	.dword	_ZN79_INTERNAL_a857414e_43_flash_fwd_hdim96_fp16_paged_softcap_sm80_cu_49158569_37154cute1_E


//--------------------- .text._ZN7cutlass13device_kernelIN5flash19enable_sm80_to_sm89INS1_16FlashAttnFwdSm80INS1_25CollectiveMainloopFwdSm80ILi4ELi1ELb0EN4cute5tupleIJNS5_1CILi128EEENS7_ILi64EEENS7_ILi96EEEEEELi96ENS_6half_tEfNS_4arch4Sm80ELb0ELb0ELb1ELb0ELb1ELb0ELb1ELb0EEENS1_21CollectiveEpilogueFwdINS6_IJS8_SA_S9_EEENS6_IJNS7_ILi1EEESI_SI_EEESC_SE_Li128ELb0ELb1ELb0ELb0EEENS1_19SingleTileSchedulerILb0ELb0ELb1ELi128EEEEEEEEEvNT_6ParamsE --------------------------
	.section	.text._ZN7cutlass13device_kernelIN5flash19enable_sm80_to_sm89INS1_16FlashAttnFwdSm80INS1_25CollectiveMainloopFwdSm80ILi4ELi1ELb0EN4cute5tupleIJNS5_1CILi128EEENS7_ILi64EEENS7_ILi96EEEEEELi96ENS_6half_tEfNS_4arch4Sm80ELb0ELb0ELb1ELb0ELb1ELb0ELb1ELb0EEENS1_21CollectiveEpilogueFwdINS6_IJS8_SA_S9_EEENS6_IJNS7_ILi1EEESI_SI_EEESC_SE_Li128ELb0ELb1ELb0ELb0EEENS1_19SingleTileSchedulerILb0ELb0ELb1ELi128EEEEEEEEEvNT_6ParamsE,"ax",@progbits
	.align	128
.text._ZN7cutlass13device_kernelIN5flash19enable_sm80_to_sm89INS1_16FlashAttnFwdSm80INS1_25CollectiveMainloopFwdSm80ILi4ELi1ELb0EN4cute5tupleIJNS5_1CILi128EEENS7_ILi64EEENS7_ILi96EEEEEELi96ENS_6half_tEfNS_4arch4Sm80ELb0ELb0ELb1ELb0ELb1ELb0ELb1ELb0EEENS1_21CollectiveEpilogueFwdINS6_IJS8_SA_S9_EEENS6_IJNS7_ILi1EEESI_SI_EEESC_SE_Li128ELb0ELb1ELb0ELb0EEENS1_19SingleTileSchedulerILb0ELb0ELb1ELi128EEEEEEEEEvNT_6ParamsE:
        .type           _ZN7cutlass13device_kernelIN5flash19enable_sm80_to_sm89INS1_16FlashAttnFwdSm80INS1_25CollectiveMainloopFwdSm80ILi4ELi1ELb0EN4cute5tupleIJNS5_1CILi128EEENS7_ILi64EEENS7_ILi96EEEEEELi96ENS_6half_tEfNS_4arch4Sm80ELb0ELb0ELb1ELb0ELb1ELb0ELb1ELb0EEENS1_21CollectiveEpilogueFwdINS6_IJS8_SA_S9_EEENS6_IJNS7_ILi1EEESI_SI_EEESC_SE_Li128ELb0ELb1ELb0ELb0EEENS1_19SingleTileSchedulerILb0ELb0ELb1ELi128EEEEEEEEEvNT_6ParamsE,@function
        .size           _ZN7cutlass13device_kernelIN5flash19enable_sm80_to_sm89INS1_16FlashAttnFwdSm80INS1_25CollectiveMainloopFwdSm80ILi4ELi1ELb0EN4cute5tupleIJNS5_1CILi128EEENS7_ILi64EEENS7_ILi96EEEEEELi96ENS_6half_tEfNS_4arch4Sm80ELb0ELb0ELb1ELb0ELb1ELb0ELb1ELb0EEENS1_21CollectiveEpilogueFwdINS6_IJS8_SA_S9_EEENS6_IJNS7_ILi1EEESI_SI_EEESC_SE_Li128ELb0ELb1ELb0ELb0EEENS1_19SingleTileSchedulerILb0ELb0ELb1ELi128EEEEEEEEEvNT_6ParamsE,(.L_x_9 - _ZN7cutlass13device_kernelIN5flash19enable_sm80_to_sm89INS1_16FlashAttnFwdSm80INS1_25CollectiveMainloopFwdSm80ILi4ELi1ELb0EN4cute5tupleIJNS5_1CILi128EEENS7_ILi64EEENS7_ILi96EEEEEELi96ENS_6half_tEfNS_4arch4Sm80ELb0ELb0ELb1ELb0ELb1ELb0ELb1ELb0EEENS1_21CollectiveEpilogueFwdINS6_IJS8_SA_S9_EEENS6_IJNS7_ILi1EEESI_SI_EEESC_SE_Li128ELb0ELb1ELb0ELb0EEENS1_19SingleTileSchedulerILb0ELb0ELb1ELi128EEEEEEEEEvNT_6ParamsE)
        .other          _ZN7cutlass13device_kernelIN5flash19enable_sm80_to_sm89INS1_16FlashAttnFwdSm80INS1_25CollectiveMainloopFwdSm80ILi4ELi1ELb0EN4cute5tupleIJNS5_1CILi128EEENS7_ILi64EEENS7_ILi96EEEEEELi96ENS_6half_tEfNS_4arch4Sm80ELb0ELb0ELb1ELb0ELb1ELb0ELb1ELb0EEENS1_21CollectiveEpilogueFwdINS6_IJS8_SA_S9_EEENS6_IJNS7_ILi1EEESI_SI_EEESC_SE_Li128ELb0ELb1ELb0ELb0EEENS1_19SingleTileSchedulerILb0ELb0ELb1ELi128EEEEEEEEEvNT_6ParamsE,@"STO_CUDA_ENTRY STV_DEFAULT"
_ZN7cutlass13device_kernelIN5flash19enable_sm80_to_sm89INS1_16FlashAttnFwdSm80INS1_25CollectiveMainloopFwdSm80ILi4ELi1ELb0EN4cute5tupleIJNS5_1CILi128EEENS7_ILi64EEENS7_ILi96EEEEEELi96ENS_6half_tEfNS_4arch4Sm80ELb0ELb0ELb1ELb0ELb1ELb0ELb1ELb0EEENS1_21CollectiveEpilogueFwdINS6_IJS8_SA_S9_EEENS6_IJNS7_ILi1EEESI_SI_EEESC_SE_Li128ELb0ELb1ELb0ELb0EEENS1_19SingleTileSchedulerILb0ELb0ELb1ELi128EEEEEEEEEvNT_6ParamsE:
[----:B------:R-:W-:Y:S01]  /*0000*/  LDC R1, c[0x0][0x37c] ;  /* 0x0000df00ff017b82 */ /* 0x000fe20000000800 */
[----:B------:R-:W-:Y:S05]  /*0010*/  EXIT ;  /* 0x000000000000794d */ /* 0x000fea0003800000 */
.L_x_0:
[----:B------:R-:W-:-:S00]  /*0020*/  BRA `(.L_x_0) ;  /* 0xfffffffc00fc7947 */ /* 0x000fc0000383ffff */
[----:B------:R-:W-:-:S00]  /*0030*/  NOP ;  /* 0x0000000000007918 */ /* 0x000fc00000000000 */
        /* <DEDUP_REMOVED lines=12> */
.L_x_9:


//--------------------- .text._ZN7cutlass13device_kernelIN5flash19enable_sm80_to_sm89INS1_16FlashAttnFwdSm80INS1_25CollectiveMainloopFwdSm80ILi4ELi1ELb0EN4cute5tupleIJNS5_1CILi128EEENS7_ILi64EEENS7_ILi96EEEEEELi96ENS_6half_tEfNS_4arch4Sm80ELb0ELb0ELb1ELb1ELb1ELb0ELb1ELb0EEENS1_21CollectiveEpilogueFwdINS6_IJS8_SA_S9_EEENS6_IJNS7_ILi1EEESI_SI_EEESC_SE_Li128ELb1ELb1ELb0ELb0EEENS1_19SingleTileSchedulerILb1ELb0ELb1ELi128EEEEEEEEEvNT_6ParamsE --------------------------
	.section	.text._ZN7cutlass13device_kernelIN5flash19enable_sm80_to_sm89INS1_16FlashAttnFwdSm80INS1_25CollectiveMainloopFwdSm80ILi4ELi1ELb0EN4cute5tupleIJNS5_1CILi128EEENS7_ILi64EEENS7_ILi96EEEEEELi96ENS_6half_tEfNS_4arch4Sm80ELb0ELb0ELb1ELb1ELb1ELb0ELb1ELb0EEENS1_21CollectiveEpilogueFwdINS6_IJS8_SA_S9_EEENS6_IJNS7_ILi1EEESI_SI_EEESC_SE_Li128ELb1ELb1ELb0ELb0EEENS1_19SingleTileSchedulerILb1ELb0ELb1ELi128EEEEEEEEEvNT_6ParamsE,"ax",@progbits
	.align	128
.text._ZN7cutlass13device_kernelIN5flash19enable_sm80_to_sm89INS1_16FlashAttnFwdSm80INS1_25CollectiveMainloopFwdSm80ILi4ELi1ELb0EN4cute5tupleIJNS5_1CILi128EEENS7_ILi64EEENS7_ILi96EEEEEELi96ENS_6half_tEfNS_4arch4Sm80ELb0ELb0ELb1ELb1ELb1ELb0ELb1ELb0EEENS1_21CollectiveEpilogueFwdINS6_IJS8_SA_S9_EEENS6_IJNS7_ILi1EEESI_SI_EEESC_SE_Li128ELb1ELb1ELb0ELb0EEENS1_19SingleTileSchedulerILb1ELb0ELb1ELi128EEEEEEEEEvNT_6ParamsE:
        .type           _ZN7cutlass13device_kernelIN5flash19enable_sm80_to_sm89INS1_16FlashAttnFwdSm80INS1_25CollectiveMainloopFwdSm80ILi4ELi1ELb0EN4cute5tupleIJNS5_1CILi128EEENS7_ILi64EEENS7_ILi96EEEEEELi96ENS_6half_tEfNS_4arch4Sm80ELb0ELb0ELb1ELb1ELb1ELb0ELb1ELb0EEENS1_21CollectiveEpilogueFwdINS6_IJS8_SA_S9_EEENS6_IJNS7_ILi1EEESI_SI_EEESC_SE_Li128ELb1ELb1ELb0ELb0EEENS1_19SingleTileSchedulerILb1ELb0ELb1ELi128EEEEEEEEEvNT_6ParamsE,@function
        .size           _ZN7cutlass13device_kernelIN5flash19enable_sm80_to_sm89INS1_16FlashAttnFwdSm80INS1_25CollectiveMainloopFwdSm80ILi4ELi1ELb0EN4cute5tupleIJNS5_1CILi128EEENS7_ILi64EEENS7_ILi96EEEEEELi96ENS_6half_tEfNS_4arch4Sm80ELb0ELb0ELb1ELb1ELb1ELb0ELb1ELb0EEENS1_21CollectiveEpilogueFwdINS6_IJS8_SA_S9_EEENS6_IJNS7_ILi1EEESI_SI_EEESC_SE_Li128ELb1ELb1ELb0ELb0EEENS1_19SingleTileSchedulerILb1ELb0ELb1ELi128EEEEEEEEEvNT_6ParamsE,(.L_x_10 - _ZN7cutlass13device_kernelIN5flash19enable_sm80_to_sm89INS1_16FlashAttnFwdSm80INS1_25CollectiveMainloopFwdSm80ILi4ELi1ELb0EN4cute5tupleIJNS5_1CILi128EEENS7_ILi64EEENS7_ILi96EEEEEELi96ENS_6half_tEfNS_4arch4Sm80ELb0ELb0ELb1ELb1ELb1ELb0ELb1ELb0EEENS1_21CollectiveEpilogueFwdINS6_IJS8_SA_S9_EEENS6_IJNS7_ILi1EEESI_SI_EEESC_SE_Li128ELb1ELb1ELb0ELb0EEENS1_19SingleTileSchedulerILb1ELb0ELb1ELi128EEEEEEEEEvNT_6ParamsE)
        .other          _ZN7cutlass13device_kernelIN5flash19enable_sm80_to_sm89INS1_16FlashAttnFwdSm80INS1_25CollectiveMainloopFwdSm80ILi4ELi1ELb0EN4cute5tupleIJNS5_1CILi128EEENS7_ILi64EEENS7_ILi96EEEEEELi96ENS_6half_tEfNS_4arch4Sm80ELb0ELb0ELb1ELb1ELb1ELb0ELb1ELb0EEENS1_21CollectiveEpilogueFwdINS6_IJS8_SA_S9_EEENS6_IJNS7_ILi1EEESI_SI_EEESC_SE_Li128ELb1ELb1ELb0ELb0EEENS1_19SingleTileSchedulerILb1ELb0ELb1ELi128EEEEEEEEEvNT_6ParamsE,@"STO_CUDA_ENTRY STV_DEFAULT"
_ZN7cutlass13device_kernelIN5flash19enable_sm80_to_sm89INS1_16FlashAttnFwdSm80INS1_25CollectiveMainloopFwdSm80ILi4ELi1ELb0EN4cute5tupleIJNS5_1CILi128EEENS7_ILi64EEENS7_ILi96EEEEEELi96ENS_6half_tEfNS_4arch4Sm80ELb0ELb0ELb1ELb1ELb1ELb0ELb1ELb0EEENS1_21CollectiveEpilogueFwdINS6_IJS8_SA_S9_EEENS6_IJNS7_ILi1EEESI_SI_EEESC_SE_Li128ELb1ELb1ELb0ELb0EEENS1_19SingleTileSchedulerILb1ELb0ELb1ELi128EEEEEEEEEvNT_6ParamsE:
[----:B------:R-:W-:Y:S01]  /*0000*/  LDC R1, c[0x0][0x37c] ;  /* 0x0000df00ff017b82 */ /* 0x000fe20000000800 */
[----:B------:R-:W-:Y:S05]  /*0010*/  EXIT ;  /* 0x000000000000794d */ /* 0x000fea0003800000 */
.L_x_1:
        /* <DEDUP_REMOVED lines=14> */
.L_x_10:


//--------------------- .text._ZN7cutlass13device_kernelIN5flash19enable_sm80_to_sm89INS1_16FlashAttnFwdSm80INS1_25CollectiveMainloopFwdSm80ILi4ELi1ELb0EN4cute5tupleIJNS5_1CILi128EEENS7_ILi64EEENS7_ILi96EEEEEELi96ENS_6half_tEfNS_4arch4Sm80ELb0ELb0ELb1ELb1ELb1ELb1ELb1ELb0EEENS1_21CollectiveEpilogueFwdINS6_IJS8_SA_S9_EEENS6_IJNS7_ILi1EEESI_SI_EEESC_SE_Li128ELb1ELb1ELb0ELb0EEENS1_19SingleTileSchedulerILb1ELb0ELb1ELi128EEEEEEEEEvNT_6ParamsE --------------------------
	.section	.text._ZN7cutlass13device_kernelIN5flash19enable_sm80_to_sm89INS1_16FlashAttnFwdSm80INS1_25CollectiveMainloopFwdSm80ILi4ELi1ELb0EN4cute5tupleIJNS5_1CILi128EEENS7_ILi64EEENS7_ILi96EEEEEELi96ENS_6half_tEfNS_4arch4Sm80ELb0ELb0ELb1ELb1ELb1ELb1ELb1ELb0EEENS1_21CollectiveEpilogueFwdINS6_IJS8_SA_S9_EEENS6_IJNS7_ILi1EEESI_SI_EEESC_SE_Li128ELb1ELb1ELb0ELb0EEENS1_19SingleTileSchedulerILb1ELb0ELb1ELi128EEEEEEEEEvNT_6ParamsE,"ax",@progbits
	.align	128
.text._ZN7cutlass13device_kernelIN5flash19enable_sm80_to_sm89INS1_16FlashAttnFwdSm80INS1_25CollectiveMainloopFwdSm80ILi4ELi1ELb0EN4cute5tupleIJNS5_1CILi128EEENS7_ILi64EEENS7_ILi96EEEEEELi96ENS_6half_tEfNS_4arch4Sm80ELb0ELb0ELb1ELb1ELb1ELb1ELb1ELb0EEENS1_21CollectiveEpilogueFwdINS6_IJS8_SA_S9_EEENS6_IJNS7_ILi1EEESI_SI_EEESC_SE_Li128ELb1ELb1ELb0ELb0EEENS1_19SingleTileSchedulerILb1ELb0ELb1ELi128EEEEEEEEEvNT_6ParamsE:
        .type           _ZN7cutlass13device_kernelIN5flash19enable_sm80_to_sm89INS1_16FlashAttnFwdSm80INS1_25CollectiveMainloopFwdSm80ILi4ELi1ELb0EN4cute5tupleIJNS5_1CILi128EEENS7_ILi64EEENS7_ILi96EEEEEELi96ENS_6half_tEfNS_4arch4Sm80ELb0ELb0ELb1ELb1ELb1ELb1ELb1ELb0EEENS1_21CollectiveEpilogueFwdINS6_IJS8_SA_S9_EEENS6_IJNS7_ILi1EEESI_SI_EEESC_SE_Li128ELb1ELb1ELb0ELb0EEENS1_19SingleTileSchedulerILb1ELb0ELb1ELi128EEEEEEEEEvNT_6ParamsE,@function
        .size           _ZN7cutlass13device_kernelIN5flash19enable_sm80_to_sm89INS1_16FlashAttnFwdSm80INS1_25CollectiveMainloopFwdSm80ILi4ELi1ELb0EN4cute5tupleIJNS5_1CILi128EEENS7_ILi64EEENS7_ILi96EEEEEELi96ENS_6half_tEfNS_4arch4Sm80ELb0ELb0ELb1ELb1ELb1ELb1ELb1ELb0EEENS1_21CollectiveEpilogueFwdINS6_IJS8_SA_S9_EEENS6_IJNS7_ILi1EEESI_SI_EEESC_SE_Li128ELb1ELb1ELb0ELb0EEENS1_19SingleTileSchedulerILb1ELb0ELb1ELi128EEEEEEEEEvNT_6ParamsE,(.L_x_11 - _ZN7cutlass13device_kernelIN5flash19enable_sm80_to_sm89INS1_16FlashAttnFwdSm80INS1_25CollectiveMainloopFwdSm80ILi4ELi1ELb0EN4cute5tupleIJNS5_1CILi128EEENS7_ILi64EEENS7_ILi96EEEEEELi96ENS_6half_tEfNS_4arch4Sm80ELb0ELb0ELb1ELb1ELb1ELb1ELb1ELb0EEENS1_21CollectiveEpilogueFwdINS6_IJS8_SA_S9_EEENS6_IJNS7_ILi1EEESI_SI_EEESC_SE_Li128ELb1ELb1ELb0ELb0EEENS1_19SingleTileSchedulerILb1ELb0ELb1ELi128EEEEEEEEEvNT_6ParamsE)
        .other          _ZN7cutlass13device_kernelIN5flash19enable_sm80_to_sm89INS1_16FlashAttnFwdSm80INS1_25CollectiveMainloopFwdSm80ILi4ELi1ELb0EN4cute5tupleIJNS5_1CILi128EEENS7_ILi64EEENS7_ILi96EEEEEELi96ENS_6half_tEfNS_4arch4Sm80ELb0ELb0ELb1ELb1ELb1ELb1ELb1ELb0EEENS1_21CollectiveEpilogueFwdINS6_IJS8_SA_S9_EEENS6_IJNS7_ILi1EEESI_SI_EEESC_SE_Li128ELb1ELb1ELb0ELb0EEENS1_19SingleTileSchedulerILb1ELb0ELb1ELi128EEEEEEEEEvNT_6ParamsE,@"STO_CUDA_ENTRY STV_DEFAULT"
_ZN7cutlass13device_kernelIN5flash19enable_sm80_to_sm89INS1_16FlashAttnFwdSm80INS1_25CollectiveMainloopFwdSm80ILi4ELi1ELb0EN4cute5tupleIJNS5_1CILi128EEENS7_ILi64EEENS7_ILi96EEEEEELi96ENS_6half_tEfNS_4arch4Sm80ELb0ELb0ELb1ELb1ELb1ELb1ELb1ELb0EEENS1_21CollectiveEpilogueFwdINS6_IJS8_SA_S9_EEENS6_IJNS7_ILi1EEESI_SI_EEESC_SE_Li128ELb1ELb1ELb0ELb0EEENS1_19SingleTileSchedulerILb1ELb0ELb1ELi128EEEEEEEEEvNT_6ParamsE:
[----:B------:R-:W-:Y:S01]  /*0000*/  LDC R1, c[0x0][0x37c] ;  /* 0x0000df00ff017b82 */ /* 0x000fe20000000800 */
[----:B------:R-:W-:Y:S05]  /*0010*/  EXIT ;  /* 0x000000000000794d */ /* 0x000fea0003800000 */
.L_x_2:
        /* <DEDUP_REMOVED lines=14> */
.L_x_11:


//--------------------- .text._ZN7cutlass13device_kernelIN5flash19enable_sm80_to_sm89INS1_16FlashAttnFwdSm80INS1_25CollectiveMainloopFwdSm80ILi4ELi1ELb0EN4cute5tupleIJNS5_1CILi128EEENS7_ILi48EEENS7_ILi96EEEEEELi96ENS_6half_tEfNS_4arch4Sm80ELb0ELb1ELb1ELb0ELb1ELb0ELb1ELb0EEENS1_21CollectiveEpilogueFwdINS6_IJS8_SA_S9_EEENS6_IJNS7_ILi1EEESI_SI_EEESC_SE_Li128ELb0ELb1ELb0ELb0EEENS1_19SingleTileSchedulerILb0ELb0ELb1ELi128EEEEEEEEEvNT_6ParamsE --------------------------
	.section	.text._ZN7cutlass13device_kernelIN5flash19enable_sm80_to_sm89INS1_16FlashAttnFwdSm80INS1_25CollectiveMainloopFwdSm80ILi4ELi1ELb0EN4cute5tupleIJNS5_1CILi128EEENS7_ILi48EEENS7_ILi96EEEEEELi96ENS_6half_tEfNS_4arch4Sm80ELb0ELb1ELb1ELb0ELb1ELb0ELb1ELb0EEENS1_21CollectiveEpilogueFwdINS6_IJS8_SA_S9_EEENS6_IJNS7_ILi1EEESI_SI_EEESC_SE_Li128ELb0ELb1ELb0ELb0EEENS1_19SingleTileSchedulerILb0ELb0ELb1ELi128EEEEEEEEEvNT_6ParamsE,"ax",@progbits
	.align	128
.text._ZN7cutlass13device_kernelIN5flash19enable_sm80_to_sm89INS1_16FlashAttnFwdSm80INS1_25CollectiveMainloopFwdSm80ILi4ELi1ELb0EN4cute5tupleIJNS5_1CILi128EEENS7_ILi48EEENS7_ILi96EEEEEELi96ENS_6half_tEfNS_4arch4Sm80ELb0ELb1ELb1ELb0ELb1ELb0ELb1ELb0EEENS1_21CollectiveEpilogueFwdINS6_IJS8_SA_S9_EEENS6_IJNS7_ILi1EEESI_SI_EEESC_SE_Li128ELb0ELb1ELb0ELb0EEENS1_19SingleTileSchedulerILb0ELb0ELb1ELi128EEEEEEEEEvNT_6ParamsE:
        .type           _ZN7cutlass13device_kernelIN5flash19enable_sm80_to_sm89INS1_16FlashAttnFwdSm80INS1_25CollectiveMainloopFwdSm80ILi4ELi1ELb0EN4cute5tupleIJNS5_1CILi128EEENS7_ILi48EEENS7_ILi96EEEEEELi96ENS_6half_tEfNS_4arch4Sm80ELb0ELb1ELb1ELb0ELb1ELb0ELb1ELb0EEENS1_21CollectiveEpilogueFwdINS6_IJS8_SA_S9_EEENS6_IJNS7_ILi1EEESI_SI_EEESC_SE_Li128ELb0ELb1ELb0ELb0EEENS1_19SingleTileSchedulerILb0ELb0ELb1ELi128EEEEEEEEEvNT_6ParamsE,@function
        .size           _ZN7cutlass13device_kernelIN5flash19enable_sm80_to_sm89INS1_16FlashAttnFwdSm80INS1_25CollectiveMainloopFwdSm80ILi4ELi1ELb0EN4cute5tupleIJNS5_1CILi128EEENS7_ILi48EEENS7_ILi96EEEEEELi96ENS_6half_tEfNS_4arch4Sm80ELb0ELb1ELb1ELb0ELb1ELb0ELb1ELb0EEENS1_21CollectiveEpilogueFwdINS6_IJS8_SA_S9_EEENS6_IJNS7_ILi1EEESI_SI_EEESC_SE_Li128ELb0ELb1ELb0ELb0EEENS1_19SingleTileSchedulerILb0ELb0ELb1ELi128EEEEEEEEEvNT_6ParamsE,(.L_x_12 - _ZN7cutlass13device_kernelIN5flash19enable_sm80_to_sm89INS1_16FlashAttnFwdSm80INS1_25CollectiveMainloopFwdSm80ILi4ELi1ELb0EN4cute5tupleIJNS5_1CILi128EEENS7_ILi48EEENS7_ILi96EEEEEELi96ENS_6half_tEfNS_4arch4Sm80ELb0ELb1ELb1ELb0ELb1ELb0ELb1ELb0EEENS1_21CollectiveEpilogueFwdINS6_IJS8_SA_S9_EEENS6_IJNS7_ILi1EEESI_SI_EEESC_SE_Li128ELb0ELb1ELb0ELb0EEENS1_19SingleTileSchedulerILb0ELb0ELb1ELi128EEEEEEEEEvNT_6ParamsE)
        .other          _ZN7cutlass13device_kernelIN5flash19enable_sm80_to_sm89INS1_16FlashAttnFwdSm80INS1_25CollectiveMainloopFwdSm80ILi4ELi1ELb0EN4cute5tupleIJNS5_1CILi128EEENS7_ILi48EEENS7_ILi96EEEEEELi96ENS_6half_tEfNS_4arch4Sm80ELb0ELb1ELb1ELb0ELb1ELb0ELb1ELb0EEENS1_21CollectiveEpilogueFwdINS6_IJS8_SA_S9_EEENS6_IJNS7_ILi1EEESI_SI_EEESC_SE_Li128ELb0ELb1ELb0ELb0EEENS1_19SingleTileSchedulerILb0ELb0ELb1ELi128EEEEEEEEEvNT_6ParamsE,@"STO_CUDA_ENTRY STV_DEFAULT"
_ZN7cutlass13device_kernelIN5flash19enable_sm80_to_sm89INS1_16FlashAttnFwdSm80INS1_25CollectiveMainloopFwdSm80ILi4ELi1ELb0EN4cute5tupleIJNS5_1CILi128EEENS7_ILi48EEENS7_ILi96EEEEEELi96ENS_6half_tEfNS_4arch4Sm80ELb0ELb1ELb1ELb0ELb1ELb0ELb1ELb0EEENS1_21CollectiveEpilogueFwdINS6_IJS8_SA_S9_EEENS6_IJNS7_ILi1EEESI_SI_EEESC_SE_Li128ELb0ELb1ELb0ELb0EEENS1_19SingleTileSchedulerILb0ELb0ELb1ELi128EEEEEEEEEvNT_6ParamsE:
[----:B------:R-:W-:Y:S01]  /*0000*/  LDC R1, c[0x0][0x37c] ;  /* 0x0000df00ff017b82 */ /* 0x000fe20000000800 */
[----:B------:R-:W-:Y:S05]  /*0010*/  EXIT ;  /* 0x000000000000794d */ /* 0x000fea0003800000 */
.L_x_3:
        /* <DEDUP_REMOVED lines=14> */
.L_x_12:


//--------------------- .text._ZN7cutlass13device_kernelIN5flash19enable_sm80_to_sm89INS1_16FlashAttnFwdSm80INS1_25CollectiveMainloopFwdSm80ILi4ELi1ELb0EN4cute5tupleIJNS5_1CILi128EEENS7_ILi48EEENS7_ILi96EEEEEELi96ENS_6half_tEfNS_4arch4Sm80ELb0ELb1ELb1ELb1ELb1ELb0ELb1ELb0EEENS1_21CollectiveEpilogueFwdINS6_IJS8_SA_S9_EEENS6_IJNS7_ILi1EEESI_SI_EEESC_SE_Li128ELb1ELb1ELb0ELb0EEENS1_19SingleTileSchedulerILb1ELb0ELb1ELi128EEEEEEEEEvNT_6ParamsE --------------------------
	.section	.text._ZN7cutlass13device_kernelIN5flash19enable_sm80_to_sm89INS1_16FlashAttnFwdSm80INS1_25CollectiveMainloopFwdSm80ILi4ELi1ELb0EN4cute5tupleIJNS5_1CILi128EEENS7_ILi48EEENS7_ILi96EEEEEELi96ENS_6half_tEfNS_4arch4Sm80ELb0ELb1ELb1ELb1ELb1ELb0ELb1ELb0EEENS1_21CollectiveEpilogueFwdINS6_IJS8_SA_S9_EEENS6_IJNS7_ILi1EEESI_SI_EEESC_SE_Li128ELb1ELb1ELb0ELb0EEENS1_19SingleTileSchedulerILb1ELb0ELb1ELi128EEEEEEEEEvNT_6ParamsE,"ax",@progbits
	.align	128
.text._ZN7cutlass13device_kernelIN5flash19enable_sm80_to_sm89INS1_16FlashAttnFwdSm80INS1_25CollectiveMainloopFwdSm80ILi4ELi1ELb0EN4cute5tupleIJNS5_1CILi128EEENS7_ILi48EEENS7_ILi96EEEEEELi96ENS_6half_tEfNS_4arch4Sm80ELb0ELb1ELb1ELb1ELb1ELb0ELb1ELb0EEENS1_21CollectiveEpilogueFwdINS6_IJS8_SA_S9_EEENS6_IJNS7_ILi1EEESI_SI_EEESC_SE_Li128ELb1ELb1ELb0ELb0EEENS1_19SingleTileSchedulerILb1ELb0ELb1ELi128EEEEEEEEEvNT_6ParamsE:
        .type           _ZN7cutlass13device_kernelIN5flash19enable_sm80_to_sm89INS1_16FlashAttnFwdSm80INS1_25CollectiveMainloopFwdSm80ILi4ELi1ELb0EN4cute5tupleIJNS5_1CILi128EEENS7_ILi48EEENS7_ILi96EEEEEELi96ENS_6half_tEfNS_4arch4Sm80ELb0ELb1ELb1ELb1ELb1ELb0ELb1ELb0EEENS1_21CollectiveEpilogueFwdINS6_IJS8_SA_S9_EEENS6_IJNS7_ILi1EEESI_SI_EEESC_SE_Li128ELb1ELb1ELb0ELb0EEENS1_19SingleTileSchedulerILb1ELb0ELb1ELi128EEEEEEEEEvNT_6ParamsE,@function
        .size           _ZN7cutlass13device_kernelIN5flash19enable_sm80_to_sm89INS1_16FlashAttnFwdSm80INS1_25CollectiveMainloopFwdSm80ILi4ELi1ELb0EN4cute5tupleIJNS5_1CILi128EEENS7_ILi48EEENS7_ILi96EEEEEELi96ENS_6half_tEfNS_4arch4Sm80ELb0ELb1ELb1ELb1ELb1ELb0ELb1ELb0EEENS1_21CollectiveEpilogueFwdINS6_IJS8_SA_S9_EEENS6_IJNS7_ILi1EEESI_SI_EEESC_SE_Li128ELb1ELb1ELb0ELb0EEENS1_19SingleTileSchedulerILb1ELb0ELb1ELi128EEEEEEEEEvNT_6ParamsE,(.L_x_13 - _ZN7cutlass13device_kernelIN5flash19enable_sm80_to_sm89INS1_16FlashAttnFwdSm80INS1_25CollectiveMainloopFwdSm80ILi4ELi1ELb0EN4cute5tupleIJNS5_1CILi128EEENS7_ILi48EEENS7_ILi96EEEEEELi96ENS_6half_tEfNS_4arch4Sm80ELb0ELb1ELb1ELb1ELb1ELb0ELb1ELb0EEENS1_21CollectiveEpilogueFwdINS6_IJS8_SA_S9_EEENS6_IJNS7_ILi1EEESI_SI_EEESC_SE_Li128ELb1ELb1ELb0ELb0EEENS1_19SingleTileSchedulerILb1ELb0ELb1ELi128EEEEEEEEEvNT_6ParamsE)
        .other          _ZN7cutlass13device_kernelIN5flash19enable_sm80_to_sm89INS1_16FlashAttnFwdSm80INS1_25CollectiveMainloopFwdSm80ILi4ELi1ELb0EN4cute5tupleIJNS5_1CILi128EEENS7_ILi48EEENS7_ILi96EEEEEELi96ENS_6half_tEfNS_4arch4Sm80ELb0ELb1ELb1ELb1ELb1ELb0ELb1ELb0EEENS1_21CollectiveEpilogueFwdINS6_IJS8_SA_S9_EEENS6_IJNS7_ILi1EEESI_SI_EEESC_SE_Li128ELb1ELb1ELb0ELb0EEENS1_19SingleTileSchedulerILb1ELb0ELb1ELi128EEEEEEEEEvNT_6ParamsE,@"STO_CUDA_ENTRY STV_DEFAULT"
_ZN7cutlass13device_kernelIN5flash19enable_sm80_to_sm89INS1_16FlashAttnFwdSm80INS1_25CollectiveMainloopFwdSm80ILi4ELi1ELb0EN4cute5tupleIJNS5_1CILi128EEENS7_ILi48EEENS7_ILi96EEEEEELi96ENS_6half_tEfNS_4arch4Sm80ELb0ELb1ELb1ELb1ELb1ELb0ELb1ELb0EEENS1_21CollectiveEpilogueFwdINS6_IJS8_SA_S9_EEENS6_IJNS7_ILi1EEESI_SI_EEESC_SE_Li128ELb1ELb1ELb0ELb0EEENS1_19SingleTileSchedulerILb1ELb0ELb1ELi128EEEEEEEEEvNT_6ParamsE:
[----:B------:R-:W-:Y:S01]  /*0000*/  LDC R1, c[0x0][0x37c] ;  /* 0x0000df00ff017b82 */ /* 0x000fe20000000800 */
[----:B------:R-:W-:Y:S05]  /*0010*/  EXIT ;  /* 0x000000000000794d */ /* 0x000fea0003800000 */
.L_x_4:
        /* <DEDUP_REMOVED lines=14> */
.L_x_13:


//--------------------- .text._ZN7cutlass13device_kernelIN5flash19enable_sm80_to_sm89INS1_16FlashAttnFwdSm80INS1_25CollectiveMainloopFwdSm80ILi4ELi1ELb0EN4cute5tupleIJNS5_1CILi128EEENS7_ILi48EEENS7_ILi96EEEEEELi96ENS_6half_tEfNS_4arch4Sm80ELb0ELb1ELb1ELb1ELb1ELb1ELb1ELb0EEENS1_21CollectiveEpilogueFwdINS6_IJS8_SA_S9_EEENS6_IJNS7_ILi1EEESI_SI_EEESC_SE_Li128ELb1ELb1ELb0ELb0EEENS1_19SingleTileSchedulerILb1ELb0ELb1ELi128EEEEEEEEEvNT_6ParamsE --------------------------
	.section	.text._ZN7cutlass13device_kernelIN5flash19enable_sm80_to_sm89INS1_16FlashAttnFwdSm80INS1_25CollectiveMainloopFwdSm80ILi4ELi1ELb0EN4cute5tupleIJNS5_1CILi128EEENS7_ILi48EEENS7_ILi96EEEEEELi96ENS_6half_tEfNS_4arch4Sm80ELb0ELb1ELb1ELb1ELb1ELb1ELb1ELb0EEENS1_21CollectiveEpilogueFwdINS6_IJS8_SA_S9_EEENS6_IJNS7_ILi1EEESI_SI_EEESC_SE_Li128ELb1ELb1ELb0ELb0EEENS1_19SingleTileSchedulerILb1ELb0ELb1ELi128EEEEEEEEEvNT_6ParamsE,"ax",@progbits
	.align	128
.text._ZN7cutlass13device_kernelIN5flash19enable_sm80_to_sm89INS1_16FlashAttnFwdSm80INS1_25CollectiveMainloopFwdSm80ILi4ELi1ELb0EN4cute5tupleIJNS5_1CILi128EEENS7_ILi48EEENS7_ILi96EEEEEELi96ENS_6half_tEfNS_4arch4Sm80ELb0ELb1ELb1ELb1ELb1ELb1ELb1ELb0EEENS1_21CollectiveEpilogueFwdINS6_IJS8_SA_S9_EEENS6_IJNS7_ILi1EEESI_SI_EEESC_SE_Li128ELb1ELb1ELb0ELb0EEENS1_19SingleTileSchedulerILb1ELb0ELb1ELi128EEEEEEEEEvNT_6ParamsE:
        .type           _ZN7cutlass13device_kernelIN5flash19enable_sm80_to_sm89INS1_16FlashAttnFwdSm80INS1_25CollectiveMainloopFwdSm80ILi4ELi1ELb0EN4cute5tupleIJNS5_1CILi128EEENS7_ILi48EEENS7_ILi96EEEEEELi96ENS_6half_tEfNS_4arch4Sm80ELb0ELb1ELb1ELb1ELb1ELb1ELb1ELb0EEENS1_21CollectiveEpilogueFwdINS6_IJS8_SA_S9_EEENS6_IJNS7_ILi1EEESI_SI_EEESC_SE_Li128ELb1ELb1ELb0ELb0EEENS1_19SingleTileSchedulerILb1ELb0ELb1ELi128EEEEEEEEEvNT_6ParamsE,@function
        .size           _ZN7cutlass13device_kernelIN5flash19enable_sm80_to_sm89INS1_16FlashAttnFwdSm80INS1_25CollectiveMainloopFwdSm80ILi4ELi1ELb0EN4cute5tupleIJNS5_1CILi128EEENS7_ILi48EEENS7_ILi96EEEEEELi96ENS_6half_tEfNS_4arch4Sm80ELb0ELb1ELb1ELb1ELb1ELb1ELb1ELb0EEENS1_21CollectiveEpilogueFwdINS6_IJS8_SA_S9_EEENS6_IJNS7_ILi1EEESI_SI_EEESC_SE_Li128ELb1ELb1ELb0ELb0EEENS1_19SingleTileSchedulerILb1ELb0ELb1ELi128EEEEEEEEEvNT_6ParamsE,(.L_x_14 - _ZN7cutlass13device_kernelIN5flash19enable_sm80_to_sm89INS1_16FlashAttnFwdSm80INS1_25CollectiveMainloopFwdSm80ILi4ELi1ELb0EN4cute5tupleIJNS5_1CILi128EEENS7_ILi48EEENS7_ILi96EEEEEELi96ENS_6half_tEfNS_4arch4Sm80ELb0ELb1ELb1ELb1ELb1ELb1ELb1ELb0EEENS1_21CollectiveEpilogueFwdINS6_IJS8_SA_S9_EEENS6_IJNS7_ILi1EEESI_SI_EEESC_SE_Li128ELb1ELb1ELb0ELb0EEENS1_19SingleTileSchedulerILb1ELb0ELb1ELi128EEEEEEEEEvNT_6ParamsE)
        .other          _ZN7cutlass13device_kernelIN5flash19enable_sm80_to_sm89INS1_16FlashAttnFwdSm80INS1_25CollectiveMainloopFwdSm80ILi4ELi1ELb0EN4cute5tupleIJNS5_1CILi128EEENS7_ILi48EEENS7_ILi96EEEEEELi96ENS_6half_tEfNS_4arch4Sm80ELb0ELb1ELb1ELb1ELb1ELb1ELb1ELb0EEENS1_21CollectiveEpilogueFwdINS6_IJS8_SA_S9_EEENS6_IJNS7_ILi1EEESI_SI_EEESC_SE_Li128ELb1ELb1ELb0ELb0EEENS1_19SingleTileSchedulerILb1ELb0ELb1ELi128EEEEEEEEEvNT_6ParamsE,@"STO_CUDA_ENTRY STV_DEFAULT"
_ZN7cutlass13device_kernelIN5flash19enable_sm80_to_sm89INS1_16FlashAttnFwdSm80INS1_25CollectiveMainloopFwdSm80ILi4ELi1ELb0EN4cute5tupleIJNS5_1CILi128EEENS7_ILi48EEENS7_ILi96EEEEEELi96ENS_6half_tEfNS_4arch4Sm80ELb0ELb1ELb1ELb1ELb1ELb1ELb1ELb0EEENS1_21CollectiveEpilogueFwdINS6_IJS8_SA_S9_EEENS6_IJNS7_ILi1EEESI_SI_EEESC_SE_Li128ELb1ELb1ELb0ELb0EEENS1_19SingleTileSchedulerILb1ELb0ELb1ELi128EEEEEEEEEvNT_6ParamsE:
[----:B------:R-:W-:Y:S01]  /*0000*/  LDC R1, c[0x0][0x37c] ;  /* 0x0000df00ff017b82 */ /* 0x000fe20000000800 */
[----:B------:R-:W-:Y:S05]  /*0010*/  EXIT ;  /* 0x000000000000794d */ /* 0x000fea0003800000 */
.L_x_5:
        /* <DEDUP_REMOVED lines=14> */
.L_x_14:


//--------------------- .text._ZN7cutlass13device_kernelIN5flash19enable_sm80_to_sm89INS1_16FlashAttnFwdSm80INS1_25CollectiveMainloopFwdSm80ILi4ELi1ELb0EN4cute5tupleIJNS5_1CILi128EEENS7_ILi64EEENS7_ILi96EEEEEELi96ENS_6half_tEfNS_4arch4Sm80ELb1ELb0ELb1ELb0ELb1ELb0ELb1ELb0EEENS1_21CollectiveEpilogueFwdINS6_IJS8_SA_S9_EEENS6_IJNS7_ILi1EEESI_SI_EEESC_SE_Li128ELb0ELb1ELb0ELb0EEENS1_30DynamicPersistentTileSchedulerILi128ELi128ELb0ELb1ELb0EEEEEEEEEvNT_6ParamsE --------------------------
	.section	.text._ZN7cutlass13device_kernelIN5flash19enable_sm80_to_sm89INS1_16FlashAttnFwdSm80INS1_25CollectiveMainloopFwdSm80ILi4ELi1ELb0EN4cute5tupleIJNS5_1CILi128EEENS7_ILi64EEENS7_ILi96EEEEEELi96ENS_6half_tEfNS_4arch4Sm80ELb1ELb0ELb1ELb0ELb1ELb0ELb1ELb0EEENS1_21CollectiveEpilogueFwdINS6_IJS8_SA_S9_EEENS6_IJNS7_ILi1EEESI_SI_EEESC_SE_Li128ELb0ELb1ELb0ELb0EEENS1_30DynamicPersistentTileSchedulerILi128ELi128ELb0ELb1ELb0EEEEEEEEEvNT_6ParamsE,"ax",@progbits
	.align	128
.text._ZN7cutlass13device_kernelIN5flash19enable_sm80_to_sm89INS1_16FlashAttnFwdSm80INS1_25CollectiveMainloopFwdSm80ILi4ELi1ELb0EN4cute5tupleIJNS5_1CILi128EEENS7_ILi64EEENS7_ILi96EEEEEELi96ENS_6half_tEfNS_4arch4Sm80ELb1ELb0ELb1ELb0ELb1ELb0ELb1ELb0EEENS1_21CollectiveEpilogueFwdINS6_IJS8_SA_S9_EEENS6_IJNS7_ILi1EEESI_SI_EEESC_SE_Li128ELb0ELb1ELb0ELb0EEENS1_30DynamicPersistentTileSchedulerILi128ELi128ELb0ELb1ELb0EEEEEEEEEvNT_6ParamsE:
        .type           _ZN7cutlass13device_kernelIN5flash19enable_sm80_to_sm89INS1_16FlashAttnFwdSm80INS1_25CollectiveMainloopFwdSm80ILi4ELi1ELb0EN4cute5tupleIJNS5_1CILi128EEENS7_ILi64EEENS7_ILi96EEEEEELi96ENS_6half_tEfNS_4arch4Sm80ELb1ELb0ELb1ELb0ELb1ELb0ELb1ELb0EEENS1_21CollectiveEpilogueFwdINS6_IJS8_SA_S9_EEENS6_IJNS7_ILi1EEESI_SI_EEESC_SE_Li128ELb0ELb1ELb0ELb0EEENS1_30DynamicPersistentTileSchedulerILi128ELi128ELb0ELb1ELb0EEEEEEEEEvNT_6ParamsE,@function
        .size           _ZN7cutlass13device_kernelIN5flash19enable_sm80_to_sm89INS1_16FlashAttnFwdSm80INS1_25CollectiveMainloopFwdSm80ILi4ELi1ELb0EN4cute5tupleIJNS5_1CILi128EEENS7_ILi64EEENS7_ILi96EEEEEELi96ENS_6half_tEfNS_4arch4Sm80ELb1ELb0ELb1ELb0ELb1ELb0ELb1ELb0EEENS1_21CollectiveEpilogueFwdINS6_IJS8_SA_S9_EEENS6_IJNS7_ILi1EEESI_SI_EEESC_SE_Li128ELb0ELb1ELb0ELb0EEENS1_30DynamicPersistentTileSchedulerILi128ELi128ELb0ELb1ELb0EEEEEEEEEvNT_6ParamsE,(.L_x_15 - _ZN7cutlass13device_kernelIN5flash19enable_sm80_to_sm89INS1_16FlashAttnFwdSm80INS1_25CollectiveMainloopFwdSm80ILi4ELi1ELb0EN4cute5tupleIJNS5_1CILi128EEENS7_ILi64EEENS7_ILi96EEEEEELi96ENS_6half_tEfNS_4arch4Sm80ELb1ELb0ELb1ELb0ELb1ELb0ELb1ELb0EEENS1_21CollectiveEpilogueFwdINS6_IJS8_SA_S9_EEENS6_IJNS7_ILi1EEESI_SI_EEESC_SE_Li128ELb0ELb1ELb0ELb0EEENS1_30DynamicPersistentTileSchedulerILi128ELi128ELb0ELb1ELb0EEEEEEEEEvNT_6ParamsE)
        .other          _ZN7cutlass13device_kernelIN5flash19enable_sm80_to_sm89INS1_16FlashAttnFwdSm80INS1_25CollectiveMainloopFwdSm80ILi4ELi1ELb0EN4cute5tupleIJNS5_1CILi128EEENS7_ILi64EEENS7_ILi96EEEEEELi96ENS_6half_tEfNS_4arch4Sm80ELb1ELb0ELb1ELb0ELb1ELb0ELb1ELb0EEENS1_21CollectiveEpilogueFwdINS6_IJS8_SA_S9_EEENS6_IJNS7_ILi1EEESI_SI_EEESC_SE_Li128ELb0ELb1ELb0ELb0EEENS1_30DynamicPersistentTileSchedulerILi128ELi128ELb0ELb1ELb0EEEEEEEEEvNT_6ParamsE,@"STO_CUDA_ENTRY STV_DEFAULT"
_ZN7cutlass13device_kernelIN5flash19enable_sm80_to_sm89INS1_16FlashAttnFwdSm80INS1_25CollectiveMainloopFwdSm80ILi4ELi1ELb0EN4cute5tupleIJNS5_1CILi128EEENS7_ILi64EEENS7_ILi96EEEEEELi96ENS_6half_tEfNS_4arch4Sm80ELb1ELb0ELb1ELb0ELb1ELb0ELb1ELb0EEENS1_21CollectiveEpilogueFwdINS6_IJS8_SA_S9_EEENS6_IJNS7_ILi1EEESI_SI_EEESC_SE_Li128ELb0ELb1ELb0ELb0EEENS1_30DynamicPersistentTileSchedulerILi128ELi128ELb0ELb1ELb0EEEEEEEEEvNT_6ParamsE:
[----:B------:R-:W-:Y:S01]  /*0000*/  LDC R1, c[0x0][0x37c] ;  /* 0x0000df00ff017b82 */ /* 0x000fe20000000800 */
[----:B------:R-:W-:Y:S05]  /*0010*/  EXIT ;  /* 0x000000000000794d */ /* 0x000fea0003800000 */
.L_x_6:
        /* <DEDUP_REMOVED lines=14> */
.L_x_15:


//--------------------- .text._ZN7cutlass13device_kernelIN5flash19enable_sm80_to_sm89INS1_16FlashAttnFwdSm80INS1_25CollectiveMainloopFwdSm80ILi4ELi1ELb0EN4cute5tupleIJNS5_1CILi128EEENS7_ILi64EEENS7_ILi96EEEEEELi96ENS_6half_tEfNS_4arch4Sm80ELb1ELb0ELb1ELb1ELb1ELb0ELb1ELb0EEENS1_21CollectiveEpilogueFwdINS6_IJS8_SA_S9_EEENS6_IJNS7_ILi1EEESI_SI_EEESC_SE_Li128ELb1ELb1ELb0ELb0EEENS1_19SingleTileSchedulerILb1ELb0ELb1ELi128EEEEEEEEEvNT_6ParamsE --------------------------
	.section	.text._ZN7cutlass13device_kernelIN5flash19enable_sm80_to_sm89INS1_16FlashAttnFwdSm80INS1_25CollectiveMainloopFwdSm80ILi4ELi1ELb0EN4cute5tupleIJNS5_1CILi128EEENS7_ILi64EEENS7_ILi96EEEEEELi96ENS_6half_tEfNS_4arch4Sm80ELb1ELb0ELb1ELb1ELb1ELb0ELb1ELb0EEENS1_21CollectiveEpilogueFwdINS6_IJS8_SA_S9_EEENS6_IJNS7_ILi1EEESI_SI_EEESC_SE_Li128ELb1ELb1ELb0ELb0EEENS1_19SingleTileSchedulerILb1ELb0ELb1ELi128EEEEEEEEEvNT_6ParamsE,"ax",@progbits
	.align	128
.text._ZN7cutlass13device_kernelIN5flash19enable_sm80_to_sm89INS1_16FlashAttnFwdSm80INS1_25CollectiveMainloopFwdSm80ILi4ELi1ELb0EN4cute5tupleIJNS5_1CILi128EEENS7_ILi64EEENS7_ILi96EEEEEELi96ENS_6half_tEfNS_4arch4Sm80ELb1ELb0ELb1ELb1ELb1ELb0ELb1ELb0EEENS1_21CollectiveEpilogueFwdINS6_IJS8_SA_S9_EEENS6_IJNS7_ILi1EEESI_SI_EEESC_SE_Li128ELb1ELb1ELb0ELb0EEENS1_19SingleTileSchedulerILb1ELb0ELb1ELi128EEEEEEEEEvNT_6ParamsE:
        .type           _ZN7cutlass13device_kernelIN5flash19enable_sm80_to_sm89INS1_16FlashAttnFwdSm80INS1_25CollectiveMainloopFwdSm80ILi4ELi1ELb0EN4cute5tupleIJNS5_1CILi128EEENS7_ILi64EEENS7_ILi96EEEEEELi96ENS_6half_tEfNS_4arch4Sm80ELb1ELb0ELb1ELb1ELb1ELb0ELb1ELb0EEENS1_21CollectiveEpilogueFwdINS6_IJS8_SA_S9_EEENS6_IJNS7_ILi1EEESI_SI_EEESC_SE_Li128ELb1ELb1ELb0ELb0EEENS1_19SingleTileSchedulerILb1ELb0ELb1ELi128EEEEEEEEEvNT_6ParamsE,@function
        .size           _ZN7cutlass13device_kernelIN5flash19enable_sm80_to_sm89INS1_16FlashAttnFwdSm80INS1_25CollectiveMainloopFwdSm80ILi4ELi1ELb0EN4cute5tupleIJNS5_1CILi128EEENS7_ILi64EEENS7_ILi96EEEEEELi96ENS_6half_tEfNS_4arch4Sm80ELb1ELb0ELb1ELb1ELb1ELb0ELb1ELb0EEENS1_21CollectiveEpilogueFwdINS6_IJS8_SA_S9_EEENS6_IJNS7_ILi1EEESI_SI_EEESC_SE_Li128ELb1ELb1ELb0ELb0EEENS1_19SingleTileSchedulerILb1ELb0ELb1ELi128EEEEEEEEEvNT_6ParamsE,(.L_x_16 - _ZN7cutlass13device_kernelIN5flash19enable_sm80_to_sm89INS1_16FlashAttnFwdSm80INS1_25CollectiveMainloopFwdSm80ILi4ELi1ELb0EN4cute5tupleIJNS5_1CILi128EEENS7_ILi64EEENS7_ILi96EEEEEELi96ENS_6half_tEfNS_4arch4Sm80ELb1ELb0ELb1ELb1ELb1ELb0ELb1ELb0EEENS1_21CollectiveEpilogueFwdINS6_IJS8_SA_S9_EEENS6_IJNS7_ILi1EEESI_SI_EEESC_SE_Li128ELb1ELb1ELb0ELb0EEENS1_19SingleTileSchedulerILb1ELb0ELb1ELi128EEEEEEEEEvNT_6ParamsE)
        .other          _ZN7cutlass13device_kernelIN5flash19enable_sm80_to_sm89INS1_16FlashAttnFwdSm80INS1_25CollectiveMainloopFwdSm80ILi4ELi1ELb0EN4cute5tupleIJNS5_1CILi128EEENS7_ILi64EEENS7_ILi96EEEEEELi96ENS_6half_tEfNS_4arch4Sm80ELb1ELb0ELb1ELb1ELb1ELb0ELb1ELb0EEENS1_21CollectiveEpilogueFwdINS6_IJS8_SA_S9_EEENS6_IJNS7_ILi1EEESI_SI_EEESC_SE_Li128ELb1ELb1ELb0ELb0EEENS1_19SingleTileSchedulerILb1ELb0ELb1ELi128EEEEEEEEEvNT_6ParamsE,@"STO_CUDA_ENTRY STV_DEFAULT"
_ZN7cutlass13device_kernelIN5flash19enable_sm80_to_sm89INS1_16FlashAttnFwdSm80INS1_25CollectiveMainloopFwdSm80ILi4ELi1ELb0EN4cute5tupleIJNS5_1CILi128EEENS7_ILi64EEENS7_ILi96EEEEEELi96ENS_6half_tEfNS_4arch4Sm80ELb1ELb0ELb1ELb1ELb1ELb0ELb1ELb0EEENS1_21CollectiveEpilogueFwdINS6_IJS8_SA_S9_EEENS6_IJNS7_ILi1EEESI_SI_EEESC_SE_Li128ELb1ELb1ELb0ELb0EEENS1_19SingleTileSchedulerILb1ELb0ELb1ELi128EEEEEEEEEvNT_6ParamsE:
[----:B------:R-:W-:Y:S01]  /*0000*/  LDC R1, c[0x0][0x37c] ;  /* 0x0000df00ff017b82 */ /* 0x000fe20000000800 */
[----:B------:R-:W-:Y:S05]  /*0010*/  EXIT ;  /* 0x000000000000794d */ /* 0x000fea0003800000 */
.L_x_7:
        /* <DEDUP_REMOVED lines=14> */
.L_x_16:


//--------------------- .text._ZN7cutlass13device_kernelIN5flash19enable_sm80_to_sm89INS1_16FlashAttnFwdSm80INS1_25CollectiveMainloopFwdSm80ILi4ELi1ELb0EN4cute5tupleIJNS5_1CILi128EEENS7_ILi64EEENS7_ILi96EEEEEELi96ENS_6half_tEfNS_4arch4Sm80ELb1ELb0ELb1ELb1ELb1ELb1ELb1ELb0EEENS1_21CollectiveEpilogueFwdINS6_IJS8_SA_S9_EEENS6_IJNS7_ILi1EEESI_SI_EEESC_SE_Li128ELb1ELb1ELb0ELb0EEENS1_19SingleTileSchedulerILb1ELb0ELb1ELi128EEEEEEEEEvNT_6ParamsE --------------------------
	.section	.text._ZN7cutlass13device_kernelIN5flash19enable_sm80_to_sm89INS1_16FlashAttnFwdSm80INS1_25CollectiveMainloopFwdSm80ILi4ELi1ELb0EN4cute5tupleIJNS5_1CILi128EEENS7_ILi64EEENS7_ILi96EEEEEELi96ENS_6half_tEfNS_4arch4Sm80ELb1ELb0ELb1ELb1ELb1ELb1ELb1ELb0EEENS1_21CollectiveEpilogueFwdINS6_IJS8_SA_S9_EEENS6_IJNS7_ILi1EEESI_SI_EEESC_SE_Li128ELb1ELb1ELb0ELb0EEENS1_19SingleTileSchedulerILb1ELb0ELb1ELi128EEEEEEEEEvNT_6ParamsE,"ax",@progbits
	.align	128
.text._ZN7cutlass13device_kernelIN5flash19enable_sm80_to_sm89INS1_16FlashAttnFwdSm80INS1_25CollectiveMainloopFwdSm80ILi4ELi1ELb0EN4cute5tupleIJNS5_1CILi128EEENS7_ILi64EEENS7_ILi96EEEEEELi96ENS_6half_tEfNS_4arch4Sm80ELb1ELb0ELb1ELb1ELb1ELb1ELb1ELb0EEENS1_21CollectiveEpilogueFwdINS6_IJS8_SA_S9_EEENS6_IJNS7_ILi1EEESI_SI_EEESC_SE_Li128ELb1ELb1ELb0ELb0EEENS1_19SingleTileSchedulerILb1ELb0ELb1ELi128EEEEEEEEEvNT_6ParamsE:
        .type           _ZN7cutlass13device_kernelIN5flash19enable_sm80_to_sm89INS1_16FlashAttnFwdSm80INS1_25CollectiveMainloopFwdSm80ILi4ELi1ELb0EN4cute5tupleIJNS5_1CILi128EEENS7_ILi64EEENS7_ILi96EEEEEELi96ENS_6half_tEfNS_4arch4Sm80ELb1ELb0ELb1ELb1ELb1ELb1ELb1ELb0EEENS1_21CollectiveEpilogueFwdINS6_IJS8_SA_S9_EEENS6_IJNS7_ILi1EEESI_SI_EEESC_SE_Li128ELb1ELb1ELb0ELb0EEENS1_19SingleTileSchedulerILb1ELb0ELb1ELi128EEEEEEEEEvNT_6ParamsE,@function
        .size           _ZN7cutlass13device_kernelIN5flash19enable_sm80_to_sm89INS1_16FlashAttnFwdSm80INS1_25CollectiveMainloopFwdSm80ILi4ELi1ELb0EN4cute5tupleIJNS5_1CILi128EEENS7_ILi64EEENS7_ILi96EEEEEELi96ENS_6half_tEfNS_4arch4Sm80ELb1ELb0ELb1ELb1ELb1ELb1ELb1ELb0EEENS1_21CollectiveEpilogueFwdINS6_IJS8_SA_S9_EEENS6_IJNS7_ILi1EEESI_SI_EEESC_SE_Li128ELb1ELb1ELb0ELb0EEENS1_19SingleTileSchedulerILb1ELb0ELb1ELi128EEEEEEEEEvNT_6ParamsE,(.L_x_17 - _ZN7cutlass13device_kernelIN5flash19enable_sm80_to_sm89INS1_16FlashAttnFwdSm80INS1_25CollectiveMainloopFwdSm80ILi4ELi1ELb0EN4cute5tupleIJNS5_1CILi128EEENS7_ILi64EEENS7_ILi96EEEEEELi96ENS_6half_tEfNS_4arch4Sm80ELb1ELb0ELb1ELb1ELb1ELb1ELb1ELb0EEENS1_21CollectiveEpilogueFwdINS6_IJS8_SA_S9_EEENS6_IJNS7_ILi1EEESI_SI_EEESC_SE_Li128ELb1ELb1ELb0ELb0EEENS1_19SingleTileSchedulerILb1ELb0ELb1ELi128EEEEEEEEEvNT_6ParamsE)
        .other          _ZN7cutlass13device_kernelIN5flash19enable_sm80_to_sm89INS1_16FlashAttnFwdSm80INS1_25CollectiveMainloopFwdSm80ILi4ELi1ELb0EN4cute5tupleIJNS5_1CILi128EEENS7_ILi64EEENS7_ILi96EEEEEELi96ENS_6half_tEfNS_4arch4Sm80ELb1ELb0ELb1ELb1ELb1ELb1ELb1ELb0EEENS1_21CollectiveEpilogueFwdINS6_IJS8_SA_S9_EEENS6_IJNS7_ILi1EEESI_SI_EEESC_SE_Li128ELb1ELb1ELb0ELb0EEENS1_19SingleTileSchedulerILb1ELb0ELb1ELi128EEEEEEEEEvNT_6ParamsE,@"STO_CUDA_ENTRY STV_DEFAULT"
_ZN7cutlass13device_kernelIN5flash19enable_sm80_to_sm89INS1_16FlashAttnFwdSm80INS1_25CollectiveMainloopFwdSm80ILi4ELi1ELb0EN4cute5tupleIJNS5_1CILi128EEENS7_ILi64EEENS7_ILi96EEEEEELi96ENS_6half_tEfNS_4arch4Sm80ELb1ELb0ELb1ELb1ELb1ELb1ELb1ELb0EEENS1_21CollectiveEpilogueFwdINS6_IJS8_SA_S9_EEENS6_IJNS7_ILi1EEESI_SI_EEESC_SE_Li128ELb1ELb1ELb0ELb0EEENS1_19SingleTileSchedulerILb1ELb0ELb1ELi128EEEEEEEEEvNT_6ParamsE:
[----:B------:R-:W-:Y:S01]  /*0000*/  LDC R1, c[0x0][0x37c] ;  /* 0x0000df00ff017b82 */ /* 0x000fe20000000800 */
[----:B------:R-:W-:Y:S05]  /*0010*/  EXIT ;  /* 0x000000000000794d */ /* 0x000fea0003800000 */
.L_x_8:
        /* <DEDUP_REMOVED lines=14> */
.L_x_17:


//--------------------- .nv.shared.reserved.0     --------------------------
	.section	.nv.shared.reserved.0,"aw",@nobits
	.weak		__nv_reservedSMEM_offset_0_alias
	.size		__nv_reservedSMEM_offset_0_alias, 0, 64
	.other		__nv_reservedSMEM_offset_0_alias,@"STO_CUDA_RESERVED_SHARED STV_DEFAULT"
__nv_reservedSMEM_offset_0_alias:
	.zero		0
	.zero		64


//--------------------- .nv.global                --------------------------
	.section	.nv.global,"aw",@nobits
.nv.global:
	.type		_ZN79_INTERNAL_a857414e_43_flash_fwd_hdim96_fp16_paged_softcap_sm80_cu_49158569_37154cute1_E,@object
	.size		_ZN79_INTERNAL_a857414e_43_flash_fwd_hdim96_fp16_paged_softcap_sm80_cu_49158569_37154cute1_E,(_ZN79_INTERNAL_a857414e_43_flash_fwd_hdim96_fp16_paged_softcap_sm80_cu_49158569_37154cuda3std3__45__cpo6cbeginE - _ZN79_INTERNAL_a857414e_43_flash_fwd_hdim96_fp16_paged_softcap_sm80_cu_49158569_37154cute1_E)
_ZN79_INTERNAL_a857414e_43_flash_fwd_hdim96_fp16_paged_softcap_sm80_cu_49158569_37154cute1_E:
	.zero		1
	.type		_ZN79_INTERNAL_a857414e_43_flash_fwd_hdim96_fp16_paged_softcap_sm80_cu_49158569_37154cuda3std3__45__cpo6cbeginE,@object
	.size		_ZN79_INTERNAL_a857414e_43_flash_fwd_hdim96_fp16_paged_softcap_sm80_cu_49158569_37154cuda3std3__45__cpo6cbeginE,(_ZN79_INTERNAL_a857414e_43_flash_fwd_hdim96_fp16_paged_softcap_sm80_cu_49158569_37154cuda3std3__48in_placeE - _ZN79_INTERNAL_a857414e_43_flash_fwd_hdim96_fp16_paged_softcap_sm80_cu_49158569_37154cuda3std3__45__cpo6cbeginE)
_ZN79_INTERNAL_a857414e_43_flash_fwd_hdim96_fp16_paged_softcap_sm80_cu_49158569_37154cuda3std3__45__cpo6cbeginE:
	.zero		1
	.type		_ZN79_INTERNAL_a857414e_43_flash_fwd_hdim96_fp16_paged_softcap_sm80_cu_49158569_37154cuda3std3__48in_placeE,@object
	.size		_ZN79_INTERNAL_a857414e_43_flash_fwd_hdim96_fp16_paged_softcap_sm80_cu_49158569_37154cuda3std3__48in_placeE,(_ZN79_INTERNAL_a857414e_43_flash_fwd_hdim96_fp16_paged_softcap_sm80_cu_49158569_37154cuda3std6ranges3__45__cpo9iter_moveE - _ZN79_INTERNAL_a857414e_43_flash_fwd_hdim96_fp16_paged_softcap_sm80_cu_49158569_37154cuda3std3__48in_placeE)
_ZN79_INTERNAL_a857414e_43_flash_fwd_hdim96_fp16_paged_softcap_sm80_cu_49158569_37154cuda3std3__48in_placeE:
	.zero		1
	.type		_ZN79_INTERNAL_a857414e_43_flash_fwd_hdim96_fp16_paged_softcap_sm80_cu_49158569_37154cuda3std6ranges3__45__cpo9iter_moveE,@object
	.size		_ZN79_INTERNAL_a857414e_43_flash_fwd_hdim96_fp16_paged_softcap_sm80_cu_49158569_37154cuda3std6ranges3__45__cpo9iter_moveE,(_ZN79_INTERNAL_a857414e_43_flash_fwd_hdim96_fp16_paged_softcap_sm80_cu_49158569_37154cuda3std3__45__cpo5beginE - _ZN79_INTERNAL_a857414e_43_flash_fwd_hdim96_fp16_paged_softcap_sm80_cu_49158569_37154cuda3std6ranges3__45__cpo9iter_moveE)
_ZN79_INTERNAL_a857414e_43_flash_fwd_hdim96_fp16_paged_softcap_sm80_cu_49158569_37154cuda3std6ranges3__45__cpo9iter_moveE:
	.zero		1
	.type		_ZN79_INTERNAL_a857414e_43_flash_fwd_hdim96_fp16_paged_softcap_sm80_cu_49158569_37154cuda3std3__45__cpo5beginE,@object
	.size		_ZN79_INTERNAL_a857414e_43_flash_fwd_hdim96_fp16_paged_softcap_sm80_cu_49158569_37154cuda3std3__45__cpo5beginE,(_ZN79_INTERNAL_a857414e_43_flash_fwd_hdim96_fp16_paged_softcap_sm80_cu_49158569_37154cuda3std3__481_GLOBAL__N__a857414e_43_flash_fwd_hdim96_fp16_paged_softcap_sm80_cu_49158569_37156ignoreE - _ZN79_INTERNAL_a857414e_43_flash_fwd_hdim96_fp16_paged_softcap_sm80_cu_49158569_37154cuda3std3__45__cpo5beginE)
_ZN79_INTERNAL_a857414e_43_flash_fwd_hdim96_fp16_paged_softcap_sm80_cu_49158569_37154cuda3std3__45__cpo5beginE:
	.zero		1
	.type		_ZN79_INTERNAL_a857414e_43_flash_fwd_hdim96_fp16_paged_softcap_sm80_cu_49158569_37154cuda3std3__481_GLOBAL__N__a857414e_43_flash_fwd_hdim96_fp16_paged_softcap_sm80_cu_49158569_37156ignoreE,@object
	.size		_ZN79_INTERNAL_a857414e_43_flash_fwd_hdim96_fp16_paged_softcap_sm80_cu_49158569_37154cuda3std3__481_GLOBAL__N__a857414e_43_flash_fwd_hdim96_fp16_paged_softcap_sm80_cu_49158569_37156ignoreE,(_ZN79_INTERNAL_a857414e_43_flash_fwd_hdim96_fp16_paged_softcap_sm80_cu_49158569_37154cute7productE - _ZN79_INTERNAL_a857414e_43_flash_fwd_hdim96_fp16_paged_softcap_sm80_cu_49158569_37154cuda3std3__481_GLOBAL__N__a857414e_43_flash_fwd_hdim96_fp16_paged_softcap_sm80_cu_49158569_37156ignoreE)
_ZN79_INTERNAL_a857414e_43_flash_fwd_hdim96_fp16_paged_softcap_sm80_cu_49158569_37154cuda3std3__481_GLOBAL__N__a857414e_43_flash_fwd_hdim96_fp16_paged_softcap_sm80_cu_49158569_37156ignoreE:
	.zero		1
	.type		_ZN79_INTERNAL_a857414e_43_flash_fwd_hdim96_fp16_paged_softcap_sm80_cu_49158569_37154cute7productE,@object
	.size		_ZN79_INTERNAL_a857414e_43_flash_fwd_hdim96_fp16_paged_softcap_sm80_cu_49158569_37154cute7productE,(_ZN79_INTERNAL_a857414e_43_flash_fwd_hdim96_fp16_paged_softcap_sm80_cu_49158569_37154cuda3std3__45__cpo3endE - _ZN79_INTERNAL_a857414e_43_flash_fwd_hdim96_fp16_paged_softcap_sm80_cu_49158569_37154cute7productE)
_ZN79_INTERNAL_a857414e_43_flash_fwd_hdim96_fp16_paged_softcap_sm80_cu_49158569_37154cute7productE:
	.zero		1
	.type		_ZN79_INTERNAL_a857414e_43_flash_fwd_hdim96_fp16_paged_softcap_sm80_cu_49158569_37154cuda3std3__45__cpo3endE,@object
	.size		_ZN79_INTERNAL_a857414e_43_flash_fwd_hdim96_fp16_paged_softcap_sm80_cu_49158569_37154cuda3std3__45__cpo3endE,(_ZN79_INTERNAL_a857414e_43_flash_fwd_hdim96_fp16_paged_softcap_sm80_cu_49158569_37154cuda3std3__419piecewise_constructE - _ZN79_INTERNAL_a857414e_43_flash_fwd_hdim96_fp16_paged_softcap_sm80_cu_49158569_37154cuda3std3__45__cpo3endE)
_ZN79_INTERNAL_a857414e_43_flash_fwd_hdim96_fp16_paged_softcap_sm80_cu_49158569_37154cuda3std3__45__cpo3endE:
	.zero		1
	.type		_ZN79_INTERNAL_a857414e_43_flash_fwd_hdim96_fp16_paged_softcap_sm80_cu_49158569_37154cuda3std3__419piecewise_constructE,@object
	.size		_ZN79_INTERNAL_a857414e_43_flash_fwd_hdim96_fp16_paged_softcap_sm80_cu_49158569_37154cuda3std3__419piecewise_constructE,(_ZN79_INTERNAL_a857414e_43_flash_fwd_hdim96_fp16_paged_softcap_sm80_cu_49158569_37154cuda3std3__45__cpo4cendE - _ZN79_INTERNAL_a857414e_43_flash_fwd_hdim96_fp16_paged_softcap_sm80_cu_49158569_37154cuda3std3__419piecewise_constructE)
_ZN79_INTERNAL_a857414e_43_flash_fwd_hdim96_fp16_paged_softcap_sm80_cu_49158569_37154cuda3std3__419piecewise_constructE:
	.zero		1
	.type		_ZN79_INTERNAL_a857414e_43_flash_fwd_hdim96_fp16_paged_softcap_sm80_cu_49158569_37154cuda3std3__45__cpo4cendE,@object
	.size		_ZN79_INTERNAL_a857414e_43_flash_fwd_hdim96_fp16_paged_softcap_sm80_cu_49158569_37154cuda3std3__45__cpo4cendE,(_ZN79_INTERNAL_a857414e_43_flash_fwd_hdim96_fp16_paged_softcap_sm80_cu_49158569_37154cuda3std6ranges3__45__cpo4swapE - _ZN79_INTERNAL_a857414e_43_flash_fwd_hdim96_fp16_paged_softcap_sm80_cu_49158569_37154cuda3std3__45__cpo4cendE)
_ZN79_INTERNAL_a857414e_43_flash_fwd_hdim96_fp16_paged_softcap_sm80_cu_49158569_37154cuda3std3__45__cpo4cendE:
	.zero		1
	.type		_ZN79_INTERNAL_a857414e_43_flash_fwd_hdim96_fp16_paged_softcap_sm80_cu_49158569_37154cuda3std6ranges3__45__cpo4swapE,@object
	.size		_ZN79_INTERNAL_a857414e_43_flash_fwd_hdim96_fp16_paged_softcap_sm80_cu_49158569_37154cuda3std6ranges3__45__cpo4swapE,(.L_7 - _ZN79_INTERNAL_a857414e_43_flash_fwd_hdim96_fp16_paged_softcap_sm80_cu_49158569_37154cuda3std6ranges3__45__cpo4swapE)
_ZN79_INTERNAL_a857414e_43_flash_fwd_hdim96_fp16_paged_softcap_sm80_cu_49158569_37154cuda3std6ranges3__45__cpo4swapE:
	.zero		1
.L_7:


//--------------------- .nv.constant0._ZN7cutlass13device_kernelIN5flash19enable_sm80_to_sm89INS1_16FlashAttnFwdSm80INS1_25CollectiveMainloopFwdSm80ILi4ELi1ELb0EN4cute5tupleIJNS5_1CILi128EEENS7_ILi64EEENS7_ILi96EEEEEELi96ENS_6half_tEfNS_4arch4Sm80ELb0ELb0ELb1ELb0ELb1ELb0ELb1ELb0EEENS1_21CollectiveEpilogueFwdINS6_IJS8_SA_S9_EEENS6_IJNS7_ILi1EEESI_SI_EEESC_SE_Li128ELb0ELb1ELb0ELb0EEENS1_19SingleTileSchedulerILb0ELb0ELb1ELi128EEEEEEEEEvNT_6ParamsE --------------------------
	.section	.nv.constant0._ZN7cutlass13device_kernelIN5flash19enable_sm80_to_sm89INS1_16FlashAttnFwdSm80INS1_25CollectiveMainloopFwdSm80ILi4ELi1ELb0EN4cute5tupleIJNS5_1CILi128EEENS7_ILi64EEENS7_ILi96EEEEEELi96ENS_6half_tEfNS_4arch4Sm80ELb0ELb0ELb1ELb0ELb1ELb0ELb1ELb0EEENS1_21CollectiveEpilogueFwdINS6_IJS8_SA_S9_EEENS6_IJNS7_ILi1EEESI_SI_EEESC_SE_Li128ELb0ELb1ELb0ELb0EEENS1_19SingleTileSchedulerILb0ELb0ELb1ELi128EEEEEEEEEvNT_6ParamsE,"a",@progbits
	.sectionflags	@""
	.align	4
.nv.constant0._ZN7cutlass13device_kernelIN5flash19enable_sm80_to_sm89INS1_16FlashAttnFwdSm80INS1_25CollectiveMainloopFwdSm80ILi4ELi1ELb0EN4cute5tupleIJNS5_1CILi128EEENS7_ILi64EEENS7_ILi96EEEEEELi96ENS_6half_tEfNS_4arch4Sm80ELb0ELb0ELb1ELb0ELb1ELb0ELb1ELb0EEENS1_21CollectiveEpilogueFwdINS6_IJS8_SA_S9_EEENS6_IJNS7_ILi1EEESI_SI_EEESC_SE_Li128ELb0ELb1ELb0ELb0EEENS1_19SingleTileSchedulerILb0ELb0ELb1ELi128EEEEEEEEEvNT_6ParamsE:
	.zero		1944


//--------------------- .nv.constant0._ZN7cutlass13device_kernelIN5flash19enable_sm80_to_sm89INS1_16FlashAttnFwdSm80INS1_25CollectiveMainloopFwdSm80ILi4ELi1ELb0EN4cute5tupleIJNS5_1CILi128EEENS7_ILi64EEENS7_ILi96EEEEEELi96ENS_6half_tEfNS_4arch4Sm80ELb0ELb0ELb1ELb1ELb1ELb0ELb1ELb0EEENS1_21CollectiveEpilogueFwdINS6_IJS8_SA_S9_EEENS6_IJNS7_ILi1EEESI_SI_EEESC_SE_Li128ELb1ELb1ELb0ELb0EEENS1_19SingleTileSchedulerILb1ELb0ELb1ELi128EEEEEEEEEvNT_6ParamsE --------------------------
	.section	.nv.constant0._ZN7cutlass13device_kernelIN5flash19enable_sm80_to_sm89INS1_16FlashAttnFwdSm80INS1_25CollectiveMainloopFwdSm80ILi4ELi1ELb0EN4cute5tupleIJNS5_1CILi128EEENS7_ILi64EEENS7_ILi96EEEEEELi96ENS_6half_tEfNS_4arch4Sm80ELb0ELb0ELb1ELb1ELb1ELb0ELb1ELb0EEENS1_21CollectiveEpilogueFwdINS6_IJS8_SA_S9_EEENS6_IJNS7_ILi1EEESI_SI_EEESC_SE_Li128ELb1ELb1ELb0ELb0EEENS1_19SingleTileSchedulerILb1ELb0ELb1ELi128EEEEEEEEEvNT_6ParamsE,"a",@progbits
	.sectionflags	@""
	.align	4
.nv.constant0._ZN7cutlass13device_kernelIN5flash19enable_sm80_to_sm89INS1_16FlashAttnFwdSm80INS1_25CollectiveMainloopFwdSm80ILi4ELi1ELb0EN4cute5tupleIJNS5_1CILi128EEENS7_ILi64EEENS7_ILi96EEEEEELi96ENS_6half_tEfNS_4arch4Sm80ELb0ELb0ELb1ELb1ELb1ELb0ELb1ELb0EEENS1_21CollectiveEpilogueFwdINS6_IJS8_SA_S9_EEENS6_IJNS7_ILi1EEESI_SI_EEESC_SE_Li128ELb1ELb1ELb0ELb0EEENS1_19SingleTileSchedulerILb1ELb0ELb1ELi128EEEEEEEEEvNT_6ParamsE:
	.zero		1944


//--------------------- .nv.constant0._ZN7cutlass13device_kernelIN5flash19enable_sm80_to_sm89INS1_16FlashAttnFwdSm80INS1_25CollectiveMainloopFwdSm80ILi4ELi1ELb0EN4cute5tupleIJNS5_1CILi128EEENS7_ILi64EEENS7_ILi96EEEEEELi96ENS_6half_tEfNS_4arch4Sm80ELb0ELb0ELb1ELb1ELb1ELb1ELb1ELb0EEENS1_21CollectiveEpilogueFwdINS6_IJS8_SA_S9_EEENS6_IJNS7_ILi1EEESI_SI_EEESC_SE_Li128ELb1ELb1ELb0ELb0EEENS1_19SingleTileSchedulerILb1ELb0ELb1ELi128EEEEEEEEEvNT_6ParamsE --------------------------
	.section	.nv.constant0._ZN7cutlass13device_kernelIN5flash19enable_sm80_to_sm89INS1_16FlashAttnFwdSm80INS1_25CollectiveMainloopFwdSm80ILi4ELi1ELb0EN4cute5tupleIJNS5_1CILi128EEENS7_ILi64EEENS7_ILi96EEEEEELi96ENS_6half_tEfNS_4arch4Sm80ELb0ELb0ELb1ELb1ELb1ELb1ELb1ELb0EEENS1_21CollectiveEpilogueFwdINS6_IJS8_SA_S9_EEENS6_IJNS7_ILi1EEESI_SI_EEESC_SE_Li128ELb1ELb1ELb0ELb0EEENS1_19SingleTileSchedulerILb1ELb0ELb1ELi128EEEEEEEEEvNT_6ParamsE,"a",@progbits
	.sectionflags	@""
	.align	4
.nv.constant0._ZN7cutlass13device_kernelIN5flash19enable_sm80_to_sm89INS1_16FlashAttnFwdSm80INS1_25CollectiveMainloopFwdSm80ILi4ELi1ELb0EN4cute5tupleIJNS5_1CILi128EEENS7_ILi64EEENS7_ILi96EEEEEELi96ENS_6half_tEfNS_4arch4Sm80ELb0ELb0ELb1ELb1ELb1ELb1ELb1ELb0EEENS1_21CollectiveEpilogueFwdINS6_IJS8_SA_S9_EEENS6_IJNS7_ILi1EEESI_SI_EEESC_SE_Li128ELb1ELb1ELb0ELb0EEENS1_19SingleTileSchedulerILb1ELb0ELb1ELi128EEEEEEEEEvNT_6ParamsE:
	.zero		1944


//--------------------- .nv.constant0._ZN7cutlass13device_kernelIN5flash19enable_sm80_to_sm89INS1_16FlashAttnFwdSm80INS1_25CollectiveMainloopFwdSm80ILi4ELi1ELb0EN4cute5tupleIJNS5_1CILi128EEENS7_ILi48EEENS7_ILi96EEEEEELi96ENS_6half_tEfNS_4arch4Sm80ELb0ELb1ELb1ELb0ELb1ELb0ELb1ELb0EEENS1_21CollectiveEpilogueFwdINS6_IJS8_SA_S9_EEENS6_IJNS7_ILi1EEESI_SI_EEESC_SE_Li128ELb0ELb1ELb0ELb0EEENS1_19SingleTileSchedulerILb0ELb0ELb1ELi128EEEEEEEEEvNT_6ParamsE --------------------------
	.section	.nv.constant0._ZN7cutlass13device_kernelIN5flash19enable_sm80_to_sm89INS1_16FlashAttnFwdSm80INS1_25CollectiveMainloopFwdSm80ILi4ELi1ELb0EN4cute5tupleIJNS5_1CILi128EEENS7_ILi48EEENS7_ILi96EEEEEELi96ENS_6half_tEfNS_4arch4Sm80ELb0ELb1ELb1ELb0ELb1ELb0ELb1ELb0EEENS1_21CollectiveEpilogueFwdINS6_IJS8_SA_S9_EEENS6_IJNS7_ILi1EEESI_SI_EEESC_SE_Li128ELb0ELb1ELb0ELb0EEENS1_19SingleTileSchedulerILb0ELb0ELb1ELi128EEEEEEEEEvNT_6ParamsE,"a",@progbits
	.sectionflags	@""
	.align	4
.nv.constant0._ZN7cutlass13device_kernelIN5flash19enable_sm80_to_sm89INS1_16FlashAttnFwdSm80INS1_25CollectiveMainloopFwdSm80ILi4ELi1ELb0EN4cute5tupleIJNS5_1CILi128EEENS7_ILi48EEENS7_ILi96EEEEEELi96ENS_6half_tEfNS_4arch4Sm80ELb0ELb1ELb1ELb0ELb1ELb0ELb1ELb0EEENS1_21CollectiveEpilogueFwdINS6_IJS8_SA_S9_EEENS6_IJNS7_ILi1EEESI_SI_EEESC_SE_Li128ELb0ELb1ELb0ELb0EEENS1_19SingleTileSchedulerILb0ELb0ELb1ELi128EEEEEEEEEvNT_6ParamsE:
	.zero		1944


//--------------------- .nv.constant0._ZN7cutlass13device_kernelIN5flash19enable_sm80_to_sm89INS1_16FlashAttnFwdSm80INS1_25CollectiveMainloopFwdSm80ILi4ELi1ELb0EN4cute5tupleIJNS5_1CILi128EEENS7_ILi48EEENS7_ILi96EEEEEELi96ENS_6half_tEfNS_4arch4Sm80ELb0ELb1ELb1ELb1ELb1ELb0ELb1ELb0EEENS1_21CollectiveEpilogueFwdINS6_IJS8_SA_S9_EEENS6_IJNS7_ILi1EEESI_SI_EEESC_SE_Li128ELb1ELb1ELb0ELb0EEENS1_19SingleTileSchedulerILb1ELb0ELb1ELi128EEEEEEEEEvNT_6ParamsE --------------------------
	.section	.nv.constant0._ZN7cutlass13device_kernelIN5flash19enable_sm80_to_sm89INS1_16FlashAttnFwdSm80INS1_25CollectiveMainloopFwdSm80ILi4ELi1ELb0EN4cute5tupleIJNS5_1CILi128EEENS7_ILi48EEENS7_ILi96EEEEEELi96ENS_6half_tEfNS_4arch4Sm80ELb0ELb1ELb1ELb1ELb1ELb0ELb1ELb0EEENS1_21CollectiveEpilogueFwdINS6_IJS8_SA_S9_EEENS6_IJNS7_ILi1EEESI_SI_EEESC_SE_Li128ELb1ELb1ELb0ELb0EEENS1_19SingleTileSchedulerILb1ELb0ELb1ELi128EEEEEEEEEvNT_6ParamsE,"a",@progbits
	.sectionflags	@""
	.align	4
.nv.constant0._ZN7cutlass13device_kernelIN5flash19enable_sm80_to_sm89INS1_16FlashAttnFwdSm80INS1_25CollectiveMainloopFwdSm80ILi4ELi1ELb0EN4cute5tupleIJNS5_1CILi128EEENS7_ILi48EEENS7_ILi96EEEEEELi96ENS_6half_tEfNS_4arch4Sm80ELb0ELb1ELb1ELb1ELb1ELb0ELb1ELb0EEENS1_21CollectiveEpilogueFwdINS6_IJS8_SA_S9_EEENS6_IJNS7_ILi1EEESI_SI_EEESC_SE_Li128ELb1ELb1ELb0ELb0EEENS1_19SingleTileSchedulerILb1ELb0ELb1ELi128EEEEEEEEEvNT_6ParamsE:
	.zero		1944


//--------------------- .nv.constant0._ZN7cutlass13device_kernelIN5flash19enable_sm80_to_sm89INS1_16FlashAttnFwdSm80INS1_25CollectiveMainloopFwdSm80ILi4ELi1ELb0EN4cute5tupleIJNS5_1CILi128EEENS7_ILi48EEENS7_ILi96EEEEEELi96ENS_6half_tEfNS_4arch4Sm80ELb0ELb1ELb1ELb1ELb1ELb1ELb1ELb0EEENS1_21CollectiveEpilogueFwdINS6_IJS8_SA_S9_EEENS6_IJNS7_ILi1EEESI_SI_EEESC_SE_Li128ELb1ELb1ELb0ELb0EEENS1_19SingleTileSchedulerILb1ELb0ELb1ELi128EEEEEEEEEvNT_6ParamsE --------------------------
	.section	.nv.constant0._ZN7cutlass13device_kernelIN5flash19enable_sm80_to_sm89INS1_16FlashAttnFwdSm80INS1_25CollectiveMainloopFwdSm80ILi4ELi1ELb0EN4cute5tupleIJNS5_1CILi128EEENS7_ILi48EEENS7_ILi96EEEEEELi96ENS_6half_tEfNS_4arch4Sm80ELb0ELb1ELb1ELb1ELb1ELb1ELb1ELb0EEENS1_21CollectiveEpilogueFwdINS6_IJS8_SA_S9_EEENS6_IJNS7_ILi1EEESI_SI_EEESC_SE_Li128ELb1ELb1ELb0ELb0EEENS1_19SingleTileSchedulerILb1ELb0ELb1ELi128EEEEEEEEEvNT_6ParamsE,"a",@progbits
	.sectionflags	@""
	.align	4
.nv.constant0._ZN7cutlass13device_kernelIN5flash19enable_sm80_to_sm89INS1_16FlashAttnFwdSm80INS1_25CollectiveMainloopFwdSm80ILi4ELi1ELb0EN4cute5tupleIJNS5_1CILi128EEENS7_ILi48EEENS7_ILi96EEEEEELi96ENS_6half_tEfNS_4arch4Sm80ELb0ELb1ELb1ELb1ELb1ELb1ELb1ELb0EEENS1_21CollectiveEpilogueFwdINS6_IJS8_SA_S9_EEENS6_IJNS7_ILi1EEESI_SI_EEESC_SE_Li128ELb1ELb1ELb0ELb0EEENS1_19SingleTileSchedulerILb1ELb0ELb1ELi128EEEEEEEEEvNT_6ParamsE:
	.zero		1944


//--------------------- .nv.constant0._ZN7cutlass13device_kernelIN5flash19enable_sm80_to_sm89INS1_16FlashAttnFwdSm80INS1_25CollectiveMainloopFwdSm80ILi4ELi1ELb0EN4cute5tupleIJNS5_1CILi128EEENS7_ILi64EEENS7_ILi96EEEEEELi96ENS_6half_tEfNS_4arch4Sm80ELb1ELb0ELb1ELb0ELb1ELb0ELb1ELb0EEENS1_21CollectiveEpilogueFwdINS6_IJS8_SA_S9_EEENS6_IJNS7_ILi1EEESI_SI_EEESC_SE_Li128ELb0ELb1ELb0ELb0EEENS1_30DynamicPersistentTileSchedulerILi128ELi128ELb0ELb1ELb0EEEEEEEEEvNT_6ParamsE --------------------------
	.section	.nv.constant0._ZN7cutlass13device_kernelIN5flash19enable_sm80_to_sm89INS1_16FlashAttnFwdSm80INS1_25CollectiveMainloopFwdSm80ILi4ELi1ELb0EN4cute5tupleIJNS5_1CILi128EEENS7_ILi64EEENS7_ILi96EEEEEELi96ENS_6half_tEfNS_4arch4Sm80ELb1ELb0ELb1ELb0ELb1ELb0ELb1ELb0EEENS1_21CollectiveEpilogueFwdINS6_IJS8_SA_S9_EEENS6_IJNS7_ILi1EEESI_SI_EEESC_SE_Li128ELb0ELb1ELb0ELb0EEENS1_30DynamicPersistentTileSchedulerILi128ELi128ELb0ELb1ELb0EEEEEEEEEvNT_6ParamsE,"a",@progbits
	.sectionflags	@""
	.align	4
.nv.constant0._ZN7cutlass13device_kernelIN5flash19enable_sm80_to_sm89INS1_16FlashAttnFwdSm80INS1_25CollectiveMainloopFwdSm80ILi4ELi1ELb0EN4cute5tupleIJNS5_1CILi128EEENS7_ILi64EEENS7_ILi96EEEEEELi96ENS_6half_tEfNS_4arch4Sm80ELb1ELb0ELb1ELb0ELb1ELb0ELb1ELb0EEENS1_21CollectiveEpilogueFwdINS6_IJS8_SA_S9_EEENS6_IJNS7_ILi1EEESI_SI_EEESC_SE_Li128ELb0ELb1ELb0ELb0EEENS1_30DynamicPersistentTileSchedulerILi128ELi128ELb0ELb1ELb0EEEEEEEEEvNT_6ParamsE:
	.zero		1960


//--------------------- .nv.constant0._ZN7cutlass13device_kernelIN5flash19enable_sm80_to_sm89INS1_16FlashAttnFwdSm80INS1_25CollectiveMainloopFwdSm80ILi4ELi1ELb0EN4cute5tupleIJNS5_1CILi128EEENS7_ILi64EEENS7_ILi96EEEEEELi96ENS_6half_tEfNS_4arch4Sm80ELb1ELb0ELb1ELb1ELb1ELb0ELb1ELb0EEENS1_21CollectiveEpilogueFwdINS6_IJS8_SA_S9_EEENS6_IJNS7_ILi1EEESI_SI_EEESC_SE_Li128ELb1ELb1ELb0ELb0EEENS1_19SingleTileSchedulerILb1ELb0ELb1ELi128EEEEEEEEEvNT_6ParamsE --------------------------
	.section	.nv.constant0._ZN7cutlass13device_kernelIN5flash19enable_sm80_to_sm89INS1_16FlashAttnFwdSm80INS1_25CollectiveMainloopFwdSm80ILi4ELi1ELb0EN4cute5tupleIJNS5_1CILi128EEENS7_ILi64EEENS7_ILi96EEEEEELi96ENS_6half_tEfNS_4arch4Sm80ELb1ELb0ELb1ELb1ELb1ELb0ELb1ELb0EEENS1_21CollectiveEpilogueFwdINS6_IJS8_SA_S9_EEENS6_IJNS7_ILi1EEESI_SI_EEESC_SE_Li128ELb1ELb1ELb0ELb0EEENS1_19SingleTileSchedulerILb1ELb0ELb1ELi128EEEEEEEEEvNT_6ParamsE,"a",@progbits
	.sectionflags	@""
	.align	4
.nv.constant0._ZN7cutlass13device_kernelIN5flash19enable_sm80_to_sm89INS1_16FlashAttnFwdSm80INS1_25CollectiveMainloopFwdSm80ILi4ELi1ELb0EN4cute5tupleIJNS5_1CILi128EEENS7_ILi64EEENS7_ILi96EEEEEELi96ENS_6half_tEfNS_4arch4Sm80ELb1ELb0ELb1ELb1ELb1ELb0ELb1ELb0EEENS1_21CollectiveEpilogueFwdINS6_IJS8_SA_S9_EEENS6_IJNS7_ILi1EEESI_SI_EEESC_SE_Li128ELb1ELb1ELb0ELb0EEENS1_19SingleTileSchedulerILb1ELb0ELb1ELi128EEEEEEEEEvNT_6ParamsE:
	.zero		1944


//--------------------- .nv.constant0._ZN7cutlass13device_kernelIN5flash19enable_sm80_to_sm89INS1_16FlashAttnFwdSm80INS1_25CollectiveMainloopFwdSm80ILi4ELi1ELb0EN4cute5tupleIJNS5_1CILi128EEENS7_ILi64EEENS7_ILi96EEEEEELi96ENS_6half_tEfNS_4arch4Sm80ELb1ELb0ELb1ELb1ELb1ELb1ELb1ELb0EEENS1_21CollectiveEpilogueFwdINS6_IJS8_SA_S9_EEENS6_IJNS7_ILi1EEESI_SI_EEESC_SE_Li128ELb1ELb1ELb0ELb0EEENS1_19SingleTileSchedulerILb1ELb0ELb1ELi128EEEEEEEEEvNT_6ParamsE --------------------------
	.section	.nv.constant0._ZN7cutlass13device_kernelIN5flash19enable_sm80_to_sm89INS1_16FlashAttnFwdSm80INS1_25CollectiveMainloopFwdSm80ILi4ELi1ELb0EN4cute5tupleIJNS5_1CILi128EEENS7_ILi64EEENS7_ILi96EEEEEELi96ENS_6half_tEfNS_4arch4Sm80ELb1ELb0ELb1ELb1ELb1ELb1ELb1ELb0EEENS1_21CollectiveEpilogueFwdINS6_IJS8_SA_S9_EEENS6_IJNS7_ILi1EEESI_SI_EEESC_SE_Li128ELb1ELb1ELb0ELb0EEENS1_19SingleTileSchedulerILb1ELb0ELb1ELi128EEEEEEEEEvNT_6ParamsE,"a",@progbits
	.sectionflags	@""
	.align	4
.nv.constant0._ZN7cutlass13device_kernelIN5flash19enable_sm80_to_sm89INS1_16FlashAttnFwdSm80INS1_25CollectiveMainloopFwdSm80ILi4ELi1ELb0EN4cute5tupleIJNS5_1CILi128EEENS7_ILi64EEENS7_ILi96EEEEEELi96ENS_6half_tEfNS_4arch4Sm80ELb1ELb0ELb1ELb1ELb1ELb1ELb1ELb0EEENS1_21CollectiveEpilogueFwdINS6_IJS8_SA_S9_EEENS6_IJNS7_ILi1EEESI_SI_EEESC_SE_Li128ELb1ELb1ELb0ELb0EEENS1_19SingleTileSchedulerILb1ELb0ELb1ELi128EEEEEEEEEvNT_6ParamsE:
	.zero		1944


//--------------------- SYMBOLS --------------------------

	.type		.nv.reservedSmem.offset0,@object
	.size		.nv.reservedSmem.offset0,0x4
